// auto-generated by cutlass_sweep.gemm — config: {"arch": "sm_100", "cluster_m": 8, "cluster_n": 1, "dtype": "mxfp8_e4m3", "dtype_b": "mxfp8_e4m3", "layout": "nt", "stages": 0, "tile_k": 256, "tile_m": 256, "tile_n": 64}
#include "cutlass/cutlass.h"
#include "cutlass/gemm/collective/collective_builder.hpp"
#include "cutlass/gemm/device/gemm_universal_adapter.h"
#include "cutlass/gemm/kernel/gemm_universal.hpp"
#include "cutlass/epilogue/collective/collective_builder.hpp"

using ElemA = cutlass::mx_float8_t<cutlass::float_e4m3_t>;
using ElemB = cutlass::mx_float8_t<cutlass::float_e4m3_t>;
using ElemCD = cutlass::bfloat16_t;
using Acc  = float;
using TileShape    = cute::Shape<cute::_256, cute::_64, cute::_256>;
using ClusterShape = cute::Shape<cute::_8, cute::_1, cute::_1>;

using CollectiveEpilogue = typename cutlass::epilogue::collective::CollectiveBuilder<
    cutlass::arch::Sm100, cutlass::arch::OpClassTensorOp,
    TileShape, ClusterShape,
    cutlass::epilogue::collective::EpilogueTileAuto,
    Acc, Acc,
    ElemCD, cutlass::layout::RowMajor, 128 / cutlass::sizeof_bits<ElemCD>::value,
    ElemCD, cutlass::layout::RowMajor, 128 / cutlass::sizeof_bits<ElemCD>::value,
    cutlass::epilogue::collective::EpilogueScheduleAuto
  >::CollectiveOp;

using CollectiveMainloop = typename cutlass::gemm::collective::CollectiveBuilder<
    cutlass::arch::Sm100, cutlass::arch::OpClassBlockScaledTensorOp,
    ElemA, cutlass::layout::RowMajor, 32,
    ElemB, cutlass::layout::ColumnMajor, 32,
    Acc,
    TileShape, ClusterShape,
    cutlass::gemm::collective::StageCountAutoCarveout<static_cast<int>(sizeof(typename CollectiveEpilogue::SharedStorage))>,
    cutlass::gemm::collective::KernelScheduleAuto
  >::CollectiveOp;

using GemmKernel = cutlass::gemm::kernel::GemmUniversal<
    cute::Shape<int,int,int,int>,
    CollectiveMainloop,
    CollectiveEpilogue
>;
using Gemm = cutlass::gemm::device::GemmUniversalAdapter<GemmKernel>;

// Force the device kernel symbol into the cubin without needing a host main.
auto* _anchor = &cutlass::device_kernel<GemmKernel>;


// ===== COMPILED SASS (sm_100a) =====

	.target	sm_100a

	.elftype	@"ET_EXEC"


//--------------------- .note.nv.tkinfo           --------------------------
	.section	.note.nv.tkinfo,"",@"SHT_NOTE"
	.sectionflags	@"SHF_NOTE_NV_TKINFO"
	.tkinfo
        /*0018*/ 	.word	0x00000002
        /*0030*/ 	.string	""
        /*0030*/ 	.string	"ptxas"
        /*0030*/ 	.string	"Cuda compilation tools, release 13.0, V13.0.88"
        /*0030*/ 	.string	"Build cuda_13.0.r13.0/compiler.36424714_0"
        /*0030*/ 	.string	"-arch sm_100a -m 64 "



//--------------------- .note.nv.cuinfo           --------------------------
	.section	.note.nv.cuinfo,"",@"SHT_NOTE"
	.sectionflags	@"SHF_NOTE_NV_CUINFO"
        /*0018*/ 	.short	0x0002
        /*001a*/ 	.short	0x0064
        /*001c*/ 	.short	0x0082
	.zero		2


//--------------------- .nv.info                  --------------------------
	.section	.nv.info,"",@"SHT_CUDA_INFO"
	.align	4


	//----- nvinfo : EIATTR_REGCOUNT
	.align		4
        /*0000*/ 	.byte	0x04, 0x2f
        /*0002*/ 	.short	(.L_19 - .L_18)
	.align		4
.L_18:
        /*0004*/ 	.word	index@(_ZN7cutlass13device_kernelINS_4gemm6kernel13GemmUniversalIN4cute5tupleIJiiiiEEENS1_10collective13CollectiveMmaINS1_46MainloopSm100TmaUmmaWarpSpecializedBlockScaledILi4ELi2ELi2ENS5_IJNS4_1CILi8EEENSA_ILi1EEESC_EEEEENS5_IJNSA_ILi256EEENSA_ILi64EEESF_EEENS5_IJNS_12float_e4m3_tENS_13float_ue8m0_tEEEENS5_IJNS5_IJlSC_lEEENS4_6LayoutINS5_IJNS5_IJNS5_IJNSA_ILi32EEENSA_ILi4EEEEEEiEEESQ_NS5_IJSC_iEEEEEENS5_IJNS5_IJNS5_IJNSA_ILi16EEESO_EEEiEEENS5_IJNS5_IJNSA_ILi0EEESC_EEENSA_ILi512EEEEEENS5_IJSW_iEEEEEEEEEEESK_S13_NS4_8TiledMMAINS4_8MMA_AtomIJNS4_27SM100_MMA_MXF8F6F4_2x1SM_SSISI_SI_fSJ_Li256ELi64ELNS4_4UMMA5MajorE0ELS18_0ELNS17_7ScaleInE0ELS19_0EEEEEENSM_INS5_IJSC_SC_SC_EEENS5_IJSW_SW_SW_EEEEENS5_IJNS4_10UnderscoreES1F_S1F_EEEEENS5_IJNS4_18SM100_TMA_2SM_LOADES1I_EEENS5_IJNS4_14ComposedLayoutINS4_7SwizzleILi3ELi4ELi3EEENS4_18smem_ptr_flag_bitsILi8EEENSM_INS5_IJSB_NSA_ILi128EEEEEENS5_IJS1P_SC_EEEEEEENSM_INS5_IJNS5_IJNS5_IJSP_SC_EEENS5_IJSN_SC_EEEEEESC_NS5_IJSO_NSA_ILi2EEEEEEEEENS5_IJNS5_IJNS5_IJSU_SY_EEESX_EEESW_NS5_IJSC_SY_EEEEEEEEEEEvNS4_8identityENS5_IJNS4_28SM100_TMA_2SM_LOAD_MULTICASTES27_EEES25_vS26_EENS_8epilogue10collective18CollectiveEpilogueINS2A_23Sm100TmaWarpSpecializedILi3ELi2ELi32ELb1ELb0EEEJNS5_IJS1P_SG_SF_EEENS5_IJNSM_IS1P_SC_EENSM_ISN_SC_EEEEENS_10bfloat16_tESL_S2J_SL_NS2A_6fusion15FusionCallbacksIS2E_NS2K_17LinearCombinationIS2J_fS2J_fLNS_15FloatRoundStyleE2EEES2F_S2I_JEEENS4_5SM1004TMEM4LOAD26SM100_TMEM_LOAD_32dp32b32xENS4_13SM90_TMA_LOADENS1K_INS1L_ILi2ELi4ELi3EEENS1N_ILi16EEENSM_INS5_IJSB_SN_EEES1V_EEEENS4_39AutoVectorizingCopyWithAssumedAlignmentILi128EEENS4_14SM90_TMA_STOREES2Z_S31_S31_EEEvvEEEEvNT_6ParamsE)
        /*0008*/ 	.word	0x0000007a


	//----- nvinfo : EIATTR_FRAME_SIZE
	.align		4
.L_19:
        /*000c*/ 	.byte	0x04, 0x11
        /*000e*/ 	.short	(.L_21 - .L_20)
	.align		4
.L_20:
        /*0010*/ 	.word	index@($__internal_2_$__cuda_sm10x_tcgen05_guardrail_trap_unallocated_columns_being_dealloced)
        /*0014*/ 	.word	0x00000000


	//----- nvinfo : EIATTR_FRAME_SIZE
	.align		4
.L_21:
        /*0018*/ 	.byte	0x04, 0x11
        /*001a*/ 	.short	(.L_23 - .L_22)
	.align		4
.L_22:
        /*001c*/ 	.word	index@($__internal_1_$__cuda_sm10x_tcgen05_guardrail_trap_phase_invalid_during_alloc)
        /*0020*/ 	.word	0x00000000


	//----- nvinfo : EIATTR_FRAME_SIZE
	.align		4
.L_23:
        /*0024*/ 	.byte	0x04, 0x11
        /*0026*/ 	.short	(.L_25 - .L_24)
	.align		4
.L_24:
        /*0028*/ 	.word	index@($__internal_0_$__cuda_sm10x_tcgen05_guardrail_trap_col_being_dealloced_not_returned_by_alloc)
        /*002c*/ 	.word	0x00000000


	//----- nvinfo : EIATTR_FRAME_SIZE
	.align		4
.L_25:
        /*0030*/ 	.byte	0x04, 0x11
        /*0032*/ 	.short	(.L_27 - .L_26)
	.align		4
.L_26:
        /*0034*/ 	.word	index@(_ZN7cutlass13device_kernelINS_4gemm6kernel13GemmUniversalIN4cute5tupleIJiiiiEEENS1_10collective13CollectiveMmaINS1_46MainloopSm100TmaUmmaWarpSpecializedBlockScaledILi4ELi2ELi2ENS5_IJNS4_1CILi8EEENSA_ILi1EEESC_EEEEENS5_IJNSA_ILi256EEENSA_ILi64EEESF_EEENS5_IJNS_12float_e4m3_tENS_13float_ue8m0_tEEEENS5_IJNS5_IJlSC_lEEENS4_6LayoutINS5_IJNS5_IJNS5_IJNSA_ILi32EEENSA_ILi4EEEEEEiEEESQ_NS5_IJSC_iEEEEEENS5_IJNS5_IJNS5_IJNSA_ILi16EEESO_EEEiEEENS5_IJNS5_IJNSA_ILi0EEESC_EEENSA_ILi512EEEEEENS5_IJSW_iEEEEEEEEEEESK_S13_NS4_8TiledMMAINS4_8MMA_AtomIJNS4_27SM100_MMA_MXF8F6F4_2x1SM_SSISI_SI_fSJ_Li256ELi64ELNS4_4UMMA5MajorE0ELS18_0ELNS17_7ScaleInE0ELS19_0EEEEEENSM_INS5_IJSC_SC_SC_EEENS5_IJSW_SW_SW_EEEEENS5_IJNS4_10UnderscoreES1F_S1F_EEEEENS5_IJNS4_18SM100_TMA_2SM_LOADES1I_EEENS5_IJNS4_14ComposedLayoutINS4_7SwizzleILi3ELi4ELi3EEENS4_18smem_ptr_flag_bitsILi8EEENSM_INS5_IJSB_NSA_ILi128EEEEEENS5_IJS1P_SC_EEEEEEENSM_INS5_IJNS5_IJNS5_IJSP_SC_EEENS5_IJSN_SC_EEEEEESC_NS5_IJSO_NSA_ILi2EEEEEEEEENS5_IJNS5_IJNS5_IJSU_SY_EEESX_EEESW_NS5_IJSC_SY_EEEEEEEEEEEvNS4_8identityENS5_IJNS4_28SM100_TMA_2SM_LOAD_MULTICASTES27_EEES25_vS26_EENS_8epilogue10collective18CollectiveEpilogueINS2A_23Sm100TmaWarpSpecializedILi3ELi2ELi32ELb1ELb0EEEJNS5_IJS1P_SG_SF_EEENS5_IJNSM_IS1P_SC_EENSM_ISN_SC_EEEEENS_10bfloat16_tESL_S2J_SL_NS2A_6fusion15FusionCallbacksIS2E_NS2K_17LinearCombinationIS2J_fS2J_fLNS_15FloatRoundStyleE2EEES2F_S2I_JEEENS4_5SM1004TMEM4LOAD26SM100_TMEM_LOAD_32dp32b32xENS4_13SM90_TMA_LOADENS1K_INS1L_ILi2ELi4ELi3EEENS1N_ILi16EEENSM_INS5_IJSB_SN_EEES1V_EEEENS4_39AutoVectorizingCopyWithAssumedAlignmentILi128EEENS4_14SM90_TMA_STOREES2Z_S31_S31_EEEvvEEEEvNT_6ParamsE)
        /*0038*/ 	.word	0x00000000


	//----- nvinfo : EIATTR_MIN_STACK_SIZE
	.align		4
.L_27:
        /*003c*/ 	.byte	0x04, 0x12
        /*003e*/ 	.short	(.L_29 - .L_28)
	.align		4
.L_28:
        /*0040*/ 	.word	index@(_ZN7cutlass13device_kernelINS_4gemm6kernel13GemmUniversalIN4cute5tupleIJiiiiEEENS1_10collective13CollectiveMmaINS1_46MainloopSm100TmaUmmaWarpSpecializedBlockScaledILi4ELi2ELi2ENS5_IJNS4_1CILi8EEENSA_ILi1EEESC_EEEEENS5_IJNSA_ILi256EEENSA_ILi64EEESF_EEENS5_IJNS_12float_e4m3_tENS_13float_ue8m0_tEEEENS5_IJNS5_IJlSC_lEEENS4_6LayoutINS5_IJNS5_IJNS5_IJNSA_ILi32EEENSA_ILi4EEEEEEiEEESQ_NS5_IJSC_iEEEEEENS5_IJNS5_IJNS5_IJNSA_ILi16EEESO_EEEiEEENS5_IJNS5_IJNSA_ILi0EEESC_EEENSA_ILi512EEEEEENS5_IJSW_iEEEEEEEEEEESK_S13_NS4_8TiledMMAINS4_8MMA_AtomIJNS4_27SM100_MMA_MXF8F6F4_2x1SM_SSISI_SI_fSJ_Li256ELi64ELNS4_4UMMA5MajorE0ELS18_0ELNS17_7ScaleInE0ELS19_0EEEEEENSM_INS5_IJSC_SC_SC_EEENS5_IJSW_SW_SW_EEEEENS5_IJNS4_10UnderscoreES1F_S1F_EEEEENS5_IJNS4_18SM100_TMA_2SM_LOADES1I_EEENS5_IJNS4_14ComposedLayoutINS4_7SwizzleILi3ELi4ELi3EEENS4_18smem_ptr_flag_bitsILi8EEENSM_INS5_IJSB_NSA_ILi128EEEEEENS5_IJS1P_SC_EEEEEEENSM_INS5_IJNS5_IJNS5_IJSP_SC_EEENS5_IJSN_SC_EEEEEESC_NS5_IJSO_NSA_ILi2EEEEEEEEENS5_IJNS5_IJNS5_IJSU_SY_EEESX_EEESW_NS5_IJSC_SY_EEEEEEEEEEEvNS4_8identityENS5_IJNS4_28SM100_TMA_2SM_LOAD_MULTICASTES27_EEES25_vS26_EENS_8epilogue10collective18CollectiveEpilogueINS2A_23Sm100TmaWarpSpecializedILi3ELi2ELi32ELb1ELb0EEEJNS5_IJS1P_SG_SF_EEENS5_IJNSM_IS1P_SC_EENSM_ISN_SC_EEEEENS_10bfloat16_tESL_S2J_SL_NS2A_6fusion15FusionCallbacksIS2E_NS2K_17LinearCombinationIS2J_fS2J_fLNS_15FloatRoundStyleE2EEES2F_S2I_JEEENS4_5SM1004TMEM4LOAD26SM100_TMEM_LOAD_32dp32b32xENS4_13SM90_TMA_LOADENS1K_INS1L_ILi2ELi4ELi3EEENS1N_ILi16EEENSM_INS5_IJSB_SN_EEES1V_EEEENS4_39AutoVectorizingCopyWithAssumedAlignmentILi128EEENS4_14SM90_TMA_STOREES2Z_S31_S31_EEEvvEEEEvNT_6ParamsE)
        /*0044*/ 	.word	0x00000000
.L_29:


//--------------------- .nv.compat                --------------------------
	.section	.nv.compat,"",@"SHT_CUDA_COMPAT_INFO"
	.align	4
        /*0000*/ 	.byte	0x02, 0x09, 0x01, 0x00, 0x02, 0x02, 0x02, 0x00, 0x02, 0x05, 0x05, 0x00, 0x03, 0x07, 0x01, 0x01
        /*0010*/ 	.byte	0x02, 0x03, 0x01, 0x00, 0x02, 0x06, 0x01, 0x00, 0x04, 0x0b, 0x08, 0x00, 0x09, 0x00, 0x00, 0x00
        /*0020*/ 	.byte	0x00, 0x00, 0x00, 0x00


//--------------------- .nv.info._ZN7cutlass13device_kernelINS_4gemm6kernel13GemmUniversalIN4cute5tupleIJiiiiEEENS1_10collective13CollectiveMmaINS1_46MainloopSm100TmaUmmaWarpSpecializedBlockScaledILi4ELi2ELi2ENS5_IJNS4_1CILi8EEENSA_ILi1EEESC_EEEEENS5_IJNSA_ILi256EEENSA_ILi64EEESF_EEENS5_IJNS_12float_e4m3_tENS_13float_ue8m0_tEEEENS5_IJNS5_IJlSC_lEEENS4_6LayoutINS5_IJNS5_IJNS5_IJNSA_ILi32EEENSA_ILi4EEEEEEiEEESQ_NS5_IJSC_iEEEEEENS5_IJNS5_IJNS5_IJNSA_ILi16EEESO_EEEiEEENS5_IJNS5_IJNSA_ILi0EEESC_EEENSA_ILi512EEEEEENS5_IJSW_iEEEEEEEEEEESK_S13_NS4_8TiledMMAINS4_8MMA_AtomIJNS4_27SM100_MMA_MXF8F6F4_2x1SM_SSISI_SI_fSJ_Li256ELi64ELNS4_4UMMA5MajorE0ELS18_0ELNS17_7ScaleInE0ELS19_0EEEEEENSM_INS5_IJSC_SC_SC_EEENS5_IJSW_SW_SW_EEEEENS5_IJNS4_10UnderscoreES1F_S1F_EEEEENS5_IJNS4_18SM100_TMA_2SM_LOADES1I_EEENS5_IJNS4_14ComposedLayoutINS4_7SwizzleILi3ELi4ELi3EEENS4_18smem_ptr_flag_bitsILi8EEENSM_INS5_IJSB_NSA_ILi128EEEEEENS5_IJS1P_SC_EEEEEEENSM_INS5_IJNS5_IJNS5_IJSP_SC_EEENS5_IJSN_SC_EEEEEESC_NS5_IJSO_NSA_ILi2EEEEEEEEENS5_IJNS5_IJNS5_IJSU_SY_EEESX_EEESW_NS5_IJSC_SY_EEEEEEEEEEEvNS4_8identityENS5_IJNS4_28SM100_TMA_2SM_LOAD_MULTICASTES27_EEES25_vS26_EENS_8epilogue10collective18CollectiveEpilogueINS2A_23Sm100TmaWarpSpecializedILi3ELi2ELi32ELb1ELb0EEEJNS5_IJS1P_SG_SF_EEENS5_IJNSM_IS1P_SC_EENSM_ISN_SC_EEEEENS_10bfloat16_tESL_S2J_SL_NS2A_6fusion15FusionCallbacksIS2E_NS2K_17LinearCombinationIS2J_fS2J_fLNS_15FloatRoundStyleE2EEES2F_S2I_JEEENS4_5SM1004TMEM4LOAD26SM100_TMEM_LOAD_32dp32b32xENS4_13SM90_TMA_LOADENS1K_INS1L_ILi2ELi4ELi3EEENS1N_ILi16EEENSM_INS5_IJSB_SN_EEES1V_EEEENS4_39AutoVectorizingCopyWithAssumedAlignmentILi128EEENS4_14SM90_TMA_STOREES2Z_S31_S31_EEEvvEEEEvNT_6ParamsE --------------------------
	.section	.nv.info._ZN7cutlass13device_kernelINS_4gemm6kernel13GemmUniversalIN4cute5tupleIJiiiiEEENS1_10collective13CollectiveMmaINS1_46MainloopSm100TmaUmmaWarpSpecializedBlockScaledILi4ELi2ELi2ENS5_IJNS4_1CILi8EEENSA_ILi1EEESC_EEEEENS5_IJNSA_ILi256EEENSA_ILi64EEESF_EEENS5_IJNS_12float_e4m3_tENS_13float_ue8m0_tEEEENS5_IJNS5_IJlSC_lEEENS4_6LayoutINS5_IJNS5_IJNS5_IJNSA_ILi32EEENSA_ILi4EEEEEEiEEESQ_NS5_IJSC_iEEEEEENS5_IJNS5_IJNS5_IJNSA_ILi16EEESO_EEEiEEENS5_IJNS5_IJNSA_ILi0EEESC_EEENSA_ILi512EEEEEENS5_IJSW_iEEEEEEEEEEESK_S13_NS4_8TiledMMAINS4_8MMA_AtomIJNS4_27SM100_MMA_MXF8F6F4_2x1SM_SSISI_SI_fSJ_Li256ELi64ELNS4_4UMMA5MajorE0ELS18_0ELNS17_7ScaleInE0ELS19_0EEEEEENSM_INS5_IJSC_SC_SC_EEENS5_IJSW_SW_SW_EEEEENS5_IJNS4_10UnderscoreES1F_S1F_EEEEENS5_IJNS4_18SM100_TMA_2SM_LOADES1I_EEENS5_IJNS4_14ComposedLayoutINS4_7SwizzleILi3ELi4ELi3EEENS4_18smem_ptr_flag_bitsILi8EEENSM_INS5_IJSB_NSA_ILi128EEEEEENS5_IJS1P_SC_EEEEEEENSM_INS5_IJNS5_IJNS5_IJSP_SC_EEENS5_IJSN_SC_EEEEEESC_NS5_IJSO_NSA_ILi2EEEEEEEEENS5_IJNS5_IJNS5_IJSU_SY_EEESX_EEESW_NS5_IJSC_SY_EEEEEEEEEEEvNS4_8identityENS5_IJNS4_28SM100_TMA_2SM_LOAD_MULTICASTES27_EEES25_vS26_EENS_8epilogue10collective18CollectiveEpilogueINS2A_23Sm100TmaWarpSpecializedILi3ELi2ELi32ELb1ELb0EEEJNS5_IJS1P_SG_SF_EEENS5_IJNSM_IS1P_SC_EENSM_ISN_SC_EEEEENS_10bfloat16_tESL_S2J_SL_NS2A_6fusion15FusionCallbacksIS2E_NS2K_17LinearCombinationIS2J_fS2J_fLNS_15FloatRoundStyleE2EEES2F_S2I_JEEENS4_5SM1004TMEM4LOAD26SM100_TMEM_LOAD_32dp32b32xENS4_13SM90_TMA_LOADENS1K_INS1L_ILi2ELi4ELi3EEENS1N_ILi16EEENSM_INS5_IJSB_SN_EEES1V_EEEENS4_39AutoVectorizingCopyWithAssumedAlignmentILi128EEENS4_14SM90_TMA_STOREES2Z_S31_S31_EEEvvEEEEvNT_6ParamsE,"",@"SHT_CUDA_INFO"
	.sectionflags	@""
	.align	4


	//----- nvinfo : EIATTR_CUDA_API_VERSION
	.align		4
        /*0000*/ 	.byte	0x04, 0x37
        /*0002*/ 	.short	(.L_31 - .L_30)
.L_30:
        /*0004*/ 	.word	0x00000082


	//----- nvinfo : EIATTR_KPARAM_INFO
	.align		4
.L_31:
        /*0008*/ 	.byte	0x04, 0x17
        /*000a*/ 	.short	(.L_33 - .L_32)
.L_32:
        /*000c*/ 	.word	0x00000000
        /*0010*/ 	.short	0x0000
        /*0012*/ 	.short	0x0000
        /*0014*/ 	.byte	0x00, 0xf0, 0x01, 0x30


	//----- nvinfo : EIATTR_AT_ENTRY_FRAGMENTS
	.align		4
.L_33:
        /*0018*/ 	.byte	0x04, 0x4f
        /*001a*/ 	.short	(.L_35 - .L_34)


	//   ....[0]....
.L_34:
        /*001c*/ 	.word	0x00000007


	//----- nvinfo : EIATTR_RESERVED_SMEM_USED
	.align		4
.L_35:
        /*0020*/ 	.byte	0x01, 0x41
	.zero		2


	//----- nvinfo : EIATTR_SPARSE_MMA_MASK
	.align		4
        /*0024*/ 	.byte	0x03, 0x50
        /*0026*/ 	.short	0x0000


	//----- nvinfo : EIATTR_TCGEN05_2CTA_USED
	.align		4
        /*0028*/ 	.byte	0x01, 0x52
	.zero		2


	//----- nvinfo : EIATTR_MAXREG_COUNT
	.align		4
        /*002c*/ 	.byte	0x03, 0x1b
        /*002e*/ 	.short	0x00ff


	//----- nvinfo : EIATTR_NUM_BARRIERS
	.align		4
        /*0030*/ 	.byte	0x02, 0x4c
        /*0032*/ 	.byte	0x07
	.zero		1


	//----- nvinfo : EIATTR_EXTERNS
	.align		4
        /*0034*/ 	.byte	0x04, 0x0f
        /*0036*/ 	.short	(.L_37 - .L_36)


	//   ....[0]....
	.align		4
.L_36:
        /*0038*/ 	.word	index@(__assertfail)


	//----- nvinfo : EIATTR_MERCURY_ISA_VERSION
	.align		4
.L_37:
        /*003c*/ 	.byte	0x03, 0x5f
        /*003e*/ 	.short	0x0101


	//----- nvinfo : EIATTR_INT_WARP_WIDE_INSTR_OFFSETS
	.align		4
        /*0040*/ 	.byte	0x04, 0x31
        /*0042*/ 	.short	(.L_39 - .L_38)


	//   ....[0]....
.L_38:
        /*0044*/ 	.word	0x00000e20


	//   ....[1]....
        /*0048*/ 	.word	0x00000ed0


	//   ....[2]....
        /*004c*/ 	.word	0x00005610


	//   ....[3]....
        /*0050*/ 	.word	0x00005630


	//   ....[4]....
        /*0054*/ 	.word	0x00005660


	//   ....[5]....
        /*0058*/ 	.word	0x000061e0


	//   ....[6]....
        /*005c*/ 	.word	0x00006310


	//   ....[7]....
        /*0060*/ 	.word	0x00006460


	//   ....[8]....
        /*0064*/ 	.word	0x00006580


	//----- nvinfo : EIATTR_COOP_GROUP_MASK_REGIDS
	.align		4
.L_39:
        /*0068*/ 	.byte	0x04, 0x29
        /*006a*/ 	.short	(.L_41 - .L_40)


	//   ....[0]....
.L_40:
        /*006c*/ 	.word	0xffffffff


	//   ....[1]....
        /*0070*/ 	.word	0xffffffff


	//   ....[2]....
        /*0074*/ 	.word	0xffffffff


	//   ....[3]....
        /*0078*/ 	.word	0xffffffff


	//   ....[4]....
        /*007c*/ 	.word	0xffffffff


	//   ....[5]....
        /*0080*/ 	.word	0xffffffff


	//   ....[6]....
        /*0084*/ 	.word	0xffffffff


	//   ....[7]....
        /*0088*/ 	.word	0xffffffff


	//   ....[8]....
        /*008c*/ 	.word	0xffffffff


	//   ....[9]....
        /*0090*/ 	.word	0xffffffff


	//   ....[10]....
        /*0094*/ 	.word	0xffffffff


	//   ....[11]....
        /*0098*/ 	.word	0xffffffff


	//   ....[12]....
        /*009c*/ 	.word	0xffffffff


	//   ....[13]....
        /*00a0*/ 	.word	0xffffffff


	//----- nvinfo : EIATTR_COOP_GROUP_INSTR_OFFSETS
	.align		4
.L_41:
        /*00a4*/ 	.byte	0x04, 0x28
        /*00a6*/ 	.short	(.L_43 - .L_42)


	//   ....[0]....
.L_42:
        /*00a8*/ 	.word	0x000000d0


	//   ....[1]....
        /*00ac*/ 	.word	0x000005b0


	//   ....[2]....
        /*00b0*/ 	.word	0x00000790


	//   ....[3]....
        /*00b4*/ 	.word	0x00000910


	//   ....[4]....
        /*00b8*/ 	.word	0x00000a10


	//   ....[5]....
        /*00bc*/ 	.word	0x00000b80


	//   ....[6]....
        /*00c0*/ 	.word	0x00000ce0


	//   ....[7]....
        /*00c4*/ 	.word	0x00000f40


	//   ....[8]....
        /*00c8*/ 	.word	0x000028b0


	//   ....[9]....
        /*00cc*/ 	.word	0x000037b0


	//   ....[10]....
        /*00d0*/ 	.word	0x00003cc0


	//   ....[11]....
        /*00d4*/ 	.word	0x00003cf0


	//   ....[12]....
        /*00d8*/ 	.word	0x00005510


	//   ....[13]....
        /*00dc*/ 	.word	0x00005720


	//----- nvinfo : EIATTR_VRC_CTA_INIT_COUNT
	.align		4
.L_43:
        /*00e0*/ 	.byte	0x02, 0x4a
        /*00e2*/ 	.byte	0x80
	.zero		1


	//----- nvinfo : EIATTR_SYSCALL_OFFSETS
	.align		4
        /*00e4*/ 	.byte	0x04, 0x46
        /*00e6*/ 	.short	(.L_45 - .L_44)


	//   ....[0]....
.L_44:
        /*00e8*/ 	.word	0x00007290


	//   ....[1]....
        /*00ec*/ 	.word	0x00007380


	//   ....[2]....
        /*00f0*/ 	.word	0x00007c20


	//   ....[3]....
        /*00f4*/ 	.word	0x00008900


	//----- nvinfo : EIATTR_MBARRIER_INSTR_OFFSETS
	.align		4
.L_45:
        /*00f8*/ 	.byte	0x04, 0x39
        /*00fa*/ 	.short	(.L_47 - .L_46)


	//   ....[0]....
.L_46:
        /*00fc*/ 	.word	0x00000700
        /*0100*/ 	.word	0x000000ff
        /*0104*/ 	.word	0x00000000
        /*0108*/ 	.short	0x0100
        /*010a*/ 	.byte	0x04
	.zero		1


	//   ....[1]....
        /*010c*/ 	.word	0x00000710
        /*0110*/ 	.word	0x000000ff
        /*0114*/ 	.word	0x00000020
        /*0118*/ 	.short	0x0100
        /*011a*/ 	.byte	0x04
	.zero		1


	//   ....[2]....
        /*011c*/ 	.word	0x00000720
        /*0120*/ 	.word	0x000000ff
        /*0124*/ 	.word	0x00000008
        /*0128*/ 	.short	0x0100
        /*012a*/ 	.byte	0x04
	.zero		1


	//   ....[3]....
        /*012c*/ 	.word	0x00000730
        /*0130*/ 	.word	0x000000ff
        /*0134*/ 	.word	0x00000028
        /*0138*/ 	.short	0x0100
        /*013a*/ 	.byte	0x04
	.zero		1


	//   ....[4]....
        /*013c*/ 	.word	0x00000740
        /*0140*/ 	.word	0x000000ff
        /*0144*/ 	.word	0x00000010
        /*0148*/ 	.short	0x0100
        /*014a*/ 	.byte	0x04
	.zero		1


	//   ....[5]....
        /*014c*/ 	.word	0x00000750
        /*0150*/ 	.word	0x000000ff
        /*0154*/ 	.word	0x00000030
        /*0158*/ 	.short	0x0100
        /*015a*/ 	.byte	0x04
	.zero		1


	//   ....[6]....
        /*015c*/ 	.word	0x00000760
        /*0160*/ 	.word	0x000000ff
        /*0164*/ 	.word	0x00000018
        /*0168*/ 	.short	0x0100
        /*016a*/ 	.byte	0x04
	.zero		1


	//   ....[7]....
        /*016c*/ 	.word	0x00000770
        /*0170*/ 	.word	0x000000ff
        /*0174*/ 	.word	0x00000038
        /*0178*/ 	.short	0x0100
        /*017a*/ 	.byte	0x04
	.zero		1


	//   ....[8]....
        /*017c*/ 	.word	0x000008a0
        /*0180*/ 	.word	0x000000ff
        /*0184*/ 	.word	0x00000040
        /*0188*/ 	.short	0x0100
        /*018a*/ 	.byte	0x04
	.zero		1


	//   ....[9]....
        /*018c*/ 	.word	0x000008b0
        /*0190*/ 	.word	0x000000ff
        /*0194*/ 	.word	0x00000058
        /*0198*/ 	.short	0x0100
        /*019a*/ 	.byte	0x04
	.zero		1


	//   ....[10]....
        /*019c*/ 	.word	0x000008c0
        /*01a0*/ 	.word	0x000000ff
        /*01a4*/ 	.word	0x00000048
        /*01a8*/ 	.short	0x0100
        /*01aa*/ 	.byte	0x04
	.zero		1


	//   ....[11]....
        /*01ac*/ 	.word	0x000008d0
        /*01b0*/ 	.word	0x000000ff
        /*01b4*/ 	.word	0x00000060
        /*01b8*/ 	.short	0x0100
        /*01ba*/ 	.byte	0x04
	.zero		1


	//   ....[12]....
        /*01bc*/ 	.word	0x000008e0
        /*01c0*/ 	.word	0x000000ff
        /*01c4*/ 	.word	0x00000050
        /*01c8*/ 	.short	0x0100
        /*01ca*/ 	.byte	0x04
	.zero		1


	//   ....[13]....
        /*01cc*/ 	.word	0x000008f0
        /*01d0*/ 	.word	0x000000ff
        /*01d4*/ 	.word	0x00000068
        /*01d8*/ 	.short	0x0100
        /*01da*/ 	.byte	0x04
	.zero		1


	//   ....[14]....
        /*01dc*/ 	.word	0x000009e0
        /*01e0*/ 	.word	0x000000ff
        /*01e4*/ 	.word	0x00000070
        /*01e8*/ 	.short	0x0100
        /*01ea*/ 	.byte	0x06
	.zero		1


	//   ....[15]....
        /*01ec*/ 	.word	0x000009f0
        /*01f0*/ 	.word	0x000000ff
        /*01f4*/ 	.word	0x00000078
        /*01f8*/ 	.short	0x0100
        /*01fa*/ 	.byte	0x06
	.zero		1


	//   ....[16]....
        /*01fc*/ 	.word	0x00000b30
        /*0200*/ 	.word	0x000000ff
        /*0204*/ 	.word	0x00000080
        /*0208*/ 	.short	0x0100
        /*020a*/ 	.byte	0x06
	.zero		1


	//   ....[17]....
        /*020c*/ 	.word	0x00000b40
        /*0210*/ 	.word	0x000000ff
        /*0214*/ 	.word	0x00000090
        /*0218*/ 	.short	0x0100
        /*021a*/ 	.byte	0x06
	.zero		1


	//   ....[18]....
        /*021c*/ 	.word	0x00000b50
        /*0220*/ 	.word	0x000000ff
        /*0224*/ 	.word	0x00000088
        /*0228*/ 	.short	0x0100
        /*022a*/ 	.byte	0x06
	.zero		1


	//   ....[19]....
        /*022c*/ 	.word	0x00000b60
        /*0230*/ 	.word	0x000000ff
        /*0234*/ 	.word	0x00000098
        /*0238*/ 	.short	0x0100
        /*023a*/ 	.byte	0x06
	.zero		1


	//   ....[20]....
        /*023c*/ 	.word	0x00000c90
        /*0240*/ 	.word	0x000000ff
        /*0244*/ 	.word	0x000000a0
        /*0248*/ 	.short	0x0100
        /*024a*/ 	.byte	0x04
	.zero		1


	//   ....[21]....
        /*024c*/ 	.word	0x00000ca0
        /*0250*/ 	.word	0x000000ff
        /*0254*/ 	.word	0x000000b0
        /*0258*/ 	.short	0x0100
        /*025a*/ 	.byte	0x04
	.zero		1


	//   ....[22]....
        /*025c*/ 	.word	0x00000cb0
        /*0260*/ 	.word	0x000000ff
        /*0264*/ 	.word	0x000000a8
        /*0268*/ 	.short	0x0100
        /*026a*/ 	.byte	0x04
	.zero		1


	//   ....[23]....
        /*026c*/ 	.word	0x00000cc0
        /*0270*/ 	.word	0x000000ff
        /*0274*/ 	.word	0x000000b8
        /*0278*/ 	.short	0x0100
        /*027a*/ 	.byte	0x04
	.zero		1


	//   ....[24]....
        /*027c*/ 	.word	0x00000dc0
        /*0280*/ 	.word	0x000000ff
        /*0284*/ 	.word	0x000000c0
        /*0288*/ 	.short	0x0100
        /*028a*/ 	.byte	0x04
	.zero		1


	//   ....[25]....
        /*028c*/ 	.word	0x00000dd0
        /*0290*/ 	.word	0x000000ff
        /*0294*/ 	.word	0x000000d0
        /*0298*/ 	.short	0x0100
        /*029a*/ 	.byte	0x04
	.zero		1


	//   ....[26]....
        /*029c*/ 	.word	0x00000de0
        /*02a0*/ 	.word	0x000000ff
        /*02a4*/ 	.word	0x000000c8
        /*02a8*/ 	.short	0x0100
        /*02aa*/ 	.byte	0x04
	.zero		1


	//   ....[27]....
        /*02ac*/ 	.word	0x00000df0
        /*02b0*/ 	.word	0x000000ff
        /*02b4*/ 	.word	0x000000d8
        /*02b8*/ 	.short	0x0100
        /*02ba*/ 	.byte	0x04
	.zero		1


	//   ....[28]....
        /*02bc*/ 	.word	0x00000ef0
        /*02c0*/ 	.word	0x000000ff
        /*02c4*/ 	.word	0x000000e0
        /*02c8*/ 	.short	0x0100
        /*02ca*/ 	.byte	0x06
	.zero		1


	//   ....[29]....
        /*02cc*/ 	.word	0x00001bf0
        /*02d0*/ 	.word	0x00000003
        /*02d4*/ 	.word	0x000000d0
        /*02d8*/ 	.short	0x010a
        /*02da*/ 	.byte	0xff
	.zero		1


	//   ....[30]....
        /*02dc*/ 	.word	0x00001c20
        /*02e0*/ 	.word	0x00000003
        /*02e4*/ 	.word	0x000000c0
        /*02e8*/ 	.short	0x0101
        /*02ea*/ 	.byte	0xff
	.zero		1


	//   ....[31]....
        /*02ec*/ 	.word	0x00001d20
        /*02f0*/ 	.word	0x000000ff
        /*02f4*/ 	.word	0x00000020
        /*02f8*/ 	.short	0x010a
        /*02fa*/ 	.byte	0x04
	.zero		1


	//   ....[32]....
        /*02fc*/ 	.word	0x00001e30
        /*0300*/ 	.word	0x000000ff
        /*0304*/ 	.word	0x00000020
        /*0308*/ 	.short	0x010a
        /*030a*/ 	.byte	0x06
	.zero		1


	//   ....[33]....
        /*030c*/ 	.word	0x00001f90
        /*0310*/ 	.word	0x000000ff
        /*0314*/ 	.word	0x00000020
        /*0318*/ 	.short	0x010a
        /*031a*/ 	.byte	0x04
	.zero		1


	//   ....[34]....
        /*031c*/ 	.word	0x00002330
        /*0320*/ 	.word	0x000000ff
        /*0324*/ 	.word	0x00000078
        /*0328*/ 	.short	0x0101
        /*032a*/ 	.byte	0x07
	.zero		1


	//   ....[35]....
        /*032c*/ 	.word	0x00002350
        /*0330*/ 	.word	0x000000ff
        /*0334*/ 	.word	0x00000020
        /*0338*/ 	.short	0x010a
        /*033a*/ 	.byte	0x04
	.zero		1


	//   ....[36]....
        /*033c*/ 	.word	0x000023d0
        /*0340*/ 	.word	0x000000ff
        /*0344*/ 	.word	0x00000020
        /*0348*/ 	.short	0x010a
        /*034a*/ 	.byte	0x0e
	.zero		1


	//   ....[37]....
        /*034c*/ 	.word	0x00002510
        /*0350*/ 	.word	0x000000ff
        /*0354*/ 	.word	0x00000020
        /*0358*/ 	.short	0x010a
        /*035a*/ 	.byte	0x04
	.zero		1


	//   ....[38]....
        /*035c*/ 	.word	0x000028e0
        /*0360*/ 	.word	0x00000003
        /*0364*/ 	.word	0x00000080
        /*0368*/ 	.short	0x010a
        /*036a*/ 	.byte	0xff
	.zero		1


	//   ....[39]....
        /*036c*/ 	.word	0x00002a30
        /*0370*/ 	.word	0x00000000
        /*0374*/ 	.word	0x00000000
        /*0378*/ 	.short	0x0101
        /*037a*/ 	.byte	0xff
	.zero		1


	//   ....[40]....
        /*037c*/ 	.word	0x00002ff0
        /*0380*/ 	.word	0x000000ff
        /*0384*/ 	.word	0x00000000
        /*0388*/ 	.short	0x010a
        /*038a*/ 	.byte	0x04
	.zero		1


	//   ....[41]....
        /*038c*/ 	.word	0x00003080
        /*0390*/ 	.word	0x000000ff
        /*0394*/ 	.word	0x00000000
        /*0398*/ 	.short	0x010a
        /*039a*/ 	.byte	0x05
	.zero		1


	//   ....[42]....
        /*039c*/ 	.word	0x00003110
        /*03a0*/ 	.word	0x000000ff
        /*03a4*/ 	.word	0x00000000
        /*03a8*/ 	.short	0x010a
        /*03aa*/ 	.byte	0x05
	.zero		1


	//   ....[43]....
        /*03ac*/ 	.word	0x000031b0
        /*03b0*/ 	.word	0x00000000
        /*03b4*/ 	.word	0x00000000
        /*03b8*/ 	.short	0x010a
        /*03ba*/ 	.byte	0xff
	.zero		1


	//   ....[44]....
        /*03bc*/ 	.word	0x00003300
        /*03c0*/ 	.word	0x00000000
        /*03c4*/ 	.word	0x000000c0
        /*03c8*/ 	.short	0x010a
        /*03ca*/ 	.byte	0xff
	.zero		1


	//   ....[45]....
        /*03cc*/ 	.word	0x00003370
        /*03d0*/ 	.word	0x00000008
        /*03d4*/ 	.word	0x00000000
        /*03d8*/ 	.short	0x0101
        /*03da*/ 	.byte	0xff
	.zero		1


	//   ....[46]....
        /*03dc*/ 	.word	0x00003390
        /*03e0*/ 	.word	0x000000ff
        /*03e4*/ 	.word	0x00000090
        /*03e8*/ 	.short	0x010a
        /*03ea*/ 	.byte	0x04
	.zero		1


	//   ....[47]....
        /*03ec*/ 	.word	0x000034b0
        /*03f0*/ 	.word	0x00000000
        /*03f4*/ 	.word	0x00000080
        /*03f8*/ 	.short	0x010a
        /*03fa*/ 	.byte	0xff
	.zero		1


	//   ....[48]....
        /*03fc*/ 	.word	0x000035b0
        /*0400*/ 	.word	0x00000000
        /*0404*/ 	.word	0x00000000
        /*0408*/ 	.short	0x0101
        /*040a*/ 	.byte	0xff
	.zero		1


	//   ....[49]....
        /*040c*/ 	.word	0x00003640
        /*0410*/ 	.word	0x000000ff
        /*0414*/ 	.word	0x00000090
        /*0418*/ 	.short	0x0106
        /*041a*/ 	.byte	0x04
	.zero		1


	//   ....[50]....
        /*041c*/ 	.word	0x00003660
        /*0420*/ 	.word	0x000000ff
        /*0424*/ 	.word	0x00000090
        /*0428*/ 	.short	0x010a
        /*042a*/ 	.byte	0x04
	.zero		1


	//   ....[51]....
        /*042c*/ 	.word	0x000036f0
        /*0430*/ 	.word	0x000000ff
        /*0434*/ 	.word	0x00000090
        /*0438*/ 	.short	0x0106
        /*043a*/ 	.byte	0x07
	.zero		1


	//   ....[52]....
        /*043c*/ 	.word	0x00003730
        /*0440*/ 	.word	0x00000000
        /*0444*/ 	.word	0x00000090
        /*0448*/ 	.short	0x010a
        /*044a*/ 	.byte	0xff
	.zero		1


	//   ....[53]....
        /*044c*/ 	.word	0x000039a0
        /*0450*/ 	.word	0x000000ff
        /*0454*/ 	.word	0x00000008
        /*0458*/ 	.short	0x010a
        /*045a*/ 	.byte	0x05
	.zero		1


	//   ....[54]....
        /*045c*/ 	.word	0x000039c0
        /*0460*/ 	.word	0x000000ff
        /*0464*/ 	.word	0x00000008
        /*0468*/ 	.short	0x010a
        /*046a*/ 	.byte	0x05
	.zero		1


	//   ....[55]....
        /*046c*/ 	.word	0x00003b60
        /*0470*/ 	.word	0x000000ff
        /*0474*/ 	.word	0x00000008
        /*0478*/ 	.short	0x010a
        /*047a*/ 	.byte	0x05
	.zero		1


	//   ....[56]....
        /*047c*/ 	.word	0x00003b80
        /*0480*/ 	.word	0x000000ff
        /*0484*/ 	.word	0x00000008
        /*0488*/ 	.short	0x010a
        /*048a*/ 	.byte	0x05
	.zero		1


	//   ....[57]....
        /*048c*/ 	.word	0x00003c50
        /*0490*/ 	.word	0x000000ff
        /*0494*/ 	.word	0x00000000
        /*0498*/ 	.short	0x0101
        /*049a*/ 	.byte	0x04
	.zero		1


	//   ....[58]....
        /*049c*/ 	.word	0x00004280
        /*04a0*/ 	.word	0x00000008
        /*04a4*/ 	.word	0x00000080
        /*04a8*/ 	.short	0x010a
        /*04aa*/ 	.byte	0xff
	.zero		1


	//   ....[59]....
        /*04ac*/ 	.word	0x000043a0
        /*04b0*/ 	.word	0x00000003
        /*04b4*/ 	.word	0x00000000
        /*04b8*/ 	.short	0x0101
        /*04ba*/ 	.byte	0xff
	.zero		1


	//   ....[60]....
        /*04bc*/ 	.word	0x00004900
        /*04c0*/ 	.word	0x000000ff
        /*04c4*/ 	.word	0x00000000
        /*04c8*/ 	.short	0x010a
        /*04ca*/ 	.byte	0x04
	.zero		1


	//   ....[61]....
        /*04cc*/ 	.word	0x00004950
        /*04d0*/ 	.word	0x000000ff
        /*04d4*/ 	.word	0x000000b0
        /*04d8*/ 	.short	0x010a
        /*04da*/ 	.byte	0x47
	.zero		1


	//   ....[62]....
        /*04dc*/ 	.word	0x00004cf0
        /*04e0*/ 	.word	0x000000ff
        /*04e4*/ 	.word	0x00000000
        /*04e8*/ 	.short	0x010a
        /*04ea*/ 	.byte	0x0f
	.zero		1


	//   ....[63]....
        /*04ec*/ 	.word	0x00004e20
        /*04f0*/ 	.word	0x000000ff
        /*04f4*/ 	.word	0x00000000
        /*04f8*/ 	.short	0x010a
        /*04fa*/ 	.byte	0x05
	.zero		1


	//   ....[64]....
        /*04fc*/ 	.word	0x00005300
        /*0500*/ 	.word	0x000000ff
        /*0504*/ 	.word	0x00000000
        /*0508*/ 	.short	0x010a
        /*050a*/ 	.byte	0x04
	.zero		1


	//   ....[65]....
        /*050c*/ 	.word	0x000053a0
        /*0510*/ 	.word	0x00000002
        /*0514*/ 	.word	0x00000000
        /*0518*/ 	.short	0x010a
        /*051a*/ 	.byte	0xff
	.zero		1


	//   ....[66]....
        /*051c*/ 	.word	0x000053e0
        /*0520*/ 	.word	0x00000002
        /*0524*/ 	.word	0x00000000
        /*0528*/ 	.short	0x010a
        /*052a*/ 	.byte	0xff
	.zero		1


	//   ....[67]....
        /*052c*/ 	.word	0x00005460
        /*0530*/ 	.word	0x000000ff
        /*0534*/ 	.word	0x00000000
        /*0538*/ 	.short	0x0101
        /*053a*/ 	.byte	0x04
	.zero		1


	//   ....[68]....
        /*053c*/ 	.word	0x000054a0
        /*0540*/ 	.word	0x000000ff
        /*0544*/ 	.word	0x000000e0
        /*0548*/ 	.short	0x010a
        /*054a*/ 	.byte	0x1d
	.zero		1


	//   ....[69]....
        /*054c*/ 	.word	0x00005500
        /*0550*/ 	.word	0x000000ff
        /*0554*/ 	.word	0x00000000
        /*0558*/ 	.short	0x0101
        /*055a*/ 	.byte	0x04
	.zero		1


	//   ....[70]....
        /*055c*/ 	.word	0x000059b0
        /*0560*/ 	.word	0x00000008
        /*0564*/ 	.word	0x00000080
        /*0568*/ 	.short	0x010a
        /*056a*/ 	.byte	0xff
	.zero		1


	//   ....[71]....
        /*056c*/ 	.word	0x00005b20
        /*0570*/ 	.word	0x00000000
        /*0574*/ 	.word	0x00000000
        /*0578*/ 	.short	0x0101
        /*057a*/ 	.byte	0xff
	.zero		1


	//   ....[72]....
        /*057c*/ 	.word	0x00005ff0
        /*0580*/ 	.word	0x000000ff
        /*0584*/ 	.word	0x00000078
        /*0588*/ 	.short	0x010a
        /*058a*/ 	.byte	0x18
	.zero		1


	//   ....[73]....
        /*058c*/ 	.word	0x000061c0
        /*0590*/ 	.word	0x000000ff
        /*0594*/ 	.word	0x00000058
        /*0598*/ 	.short	0x010a
        /*059a*/ 	.byte	0x04
	.zero		1


	//   ....[74]....
        /*059c*/ 	.word	0x000063b0
        /*05a0*/ 	.word	0x000000ff
        /*05a4*/ 	.word	0x00000040
        /*05a8*/ 	.short	0x010b
        /*05aa*/ 	.byte	0x04
	.zero		1


	//   ....[75]....
        /*05ac*/ 	.word	0x000063c0
        /*05b0*/ 	.word	0x000000ff
        /*05b4*/ 	.word	0x00000000
        /*05b8*/ 	.short	0x0101
        /*05ba*/ 	.byte	0x07
	.zero		1


	//   ....[76]....
        /*05bc*/ 	.word	0x000063d0
        /*05c0*/ 	.word	0x000000ff
        /*05c4*/ 	.word	0x00000058
        /*05c8*/ 	.short	0x010a
        /*05ca*/ 	.byte	0x05
	.zero		1


	//   ....[77]....
        /*05cc*/ 	.word	0x00006630
        /*05d0*/ 	.word	0x000000ff
        /*05d4*/ 	.word	0x00000040
        /*05d8*/ 	.short	0x010b
        /*05da*/ 	.byte	0x05
	.zero		1


	//   ....[78]....
        /*05dc*/ 	.word	0x00006640
        /*05e0*/ 	.word	0x000000ff
        /*05e4*/ 	.word	0x00000000
        /*05e8*/ 	.short	0x0101
        /*05ea*/ 	.byte	0x04
	.zero		1


	//   ....[79]....
        /*05ec*/ 	.word	0x00006690
        /*05f0*/ 	.word	0x000000ff
        /*05f4*/ 	.word	0x00000000
        /*05f8*/ 	.short	0x010a
        /*05fa*/ 	.byte	0x04
	.zero		1


	//   ....[80]....
        /*05fc*/ 	.word	0x00006720
        /*0600*/ 	.word	0x000000ff
        /*0604*/ 	.word	0x00000000
        /*0608*/ 	.short	0x010a
        /*060a*/ 	.byte	0x05
	.zero		1


	//   ....[81]....
        /*060c*/ 	.word	0x000067c0
        /*0610*/ 	.word	0x00000000
        /*0614*/ 	.word	0x00000000
        /*0618*/ 	.short	0x010a
        /*061a*/ 	.byte	0xff
	.zero		1


	//   ....[82]....
        /*061c*/ 	.word	0x00006b20
        /*0620*/ 	.word	0x00000003
        /*0624*/ 	.word	0x00000080
        /*0628*/ 	.short	0x010a
        /*062a*/ 	.byte	0xff
	.zero		1


	//   ....[83]....
        /*062c*/ 	.word	0x00006ca0
        /*0630*/ 	.word	0x00000000
        /*0634*/ 	.word	0x00000000
        /*0638*/ 	.short	0x0101
        /*063a*/ 	.byte	0xff
	.zero		1


	//   ....[84]....
        /*063c*/ 	.word	0x00007870
        /*0640*/ 	.word	0x00000000
        /*0644*/ 	.word	0x00000040
        /*0648*/ 	.short	0x010a
        /*064a*/ 	.byte	0xff
	.zero		1


	//   ....[85]....
        /*064c*/ 	.word	0x000078e0
        /*0650*/ 	.word	0x0000005a
        /*0654*/ 	.word	0x000000a0
        /*0658*/ 	.short	0x010a
        /*065a*/ 	.byte	0xff
	.zero		1


	//   ....[86]....
        /*065c*/ 	.word	0x000079d0
        /*0660*/ 	.word	0x00000000
        /*0664*/ 	.word	0x00000040
        /*0668*/ 	.short	0x010a
        /*066a*/ 	.byte	0xff
	.zero		1


	//   ....[87]....
        /*066c*/ 	.word	0x00007b00
        /*0670*/ 	.word	0x0000005a
        /*0674*/ 	.word	0x000000a0
        /*0678*/ 	.short	0x010a
        /*067a*/ 	.byte	0xff
	.zero		1


	//   ....[88]....
        /*067c*/ 	.word	0x00008630
        /*0680*/ 	.word	0x00000000
        /*0684*/ 	.word	0x00000000
        /*0688*/ 	.short	0x0101
        /*068a*/ 	.byte	0xff
	.zero		1


	//   ....[89]....
        /*068c*/ 	.word	0x00008650
        /*0690*/ 	.word	0x00000002
        /*0694*/ 	.word	0x00000040
        /*0698*/ 	.short	0x010a
        /*069a*/ 	.byte	0xff
	.zero		1


	//   ....[90]....
        /*069c*/ 	.word	0x00008720
        /*06a0*/ 	.word	0x00000002
        /*06a4*/ 	.word	0x00000040
        /*06a8*/ 	.short	0x010a
        /*06aa*/ 	.byte	0xff
	.zero		1


	//   ....[91]....
        /*06ac*/ 	.word	0x00008ba0
        /*06b0*/ 	.word	0x0000005a
        /*06b4*/ 	.word	0x00000000
        /*06b8*/ 	.short	0x0101
        /*06ba*/ 	.byte	0xff
	.zero		1


	//   ....[92]....
        /*06bc*/ 	.word	0x000093d0
        /*06c0*/ 	.word	0x00000002
        /*06c4*/ 	.word	0x00000000
        /*06c8*/ 	.short	0x0101
        /*06ca*/ 	.byte	0xff
	.zero		1


	//   ....[93]....
        /*06cc*/ 	.word	0x00009690
        /*06d0*/ 	.word	0x000000ff
        /*06d4*/ 	.word	0x00000000
        /*06d8*/ 	.short	0x0101
        /*06da*/ 	.byte	0x04
	.zero		1


	//   ....[94]....
        /*06dc*/ 	.word	0x000096b0
        /*06e0*/ 	.word	0x00000003
        /*06e4*/ 	.word	0x000000d0
        /*06e8*/ 	.short	0x010a
        /*06ea*/ 	.byte	0xff
	.zero		1


	//   ....[95]....
        /*06ec*/ 	.word	0x00009710
        /*06f0*/ 	.word	0x00000000
        /*06f4*/ 	.word	0x00000020
        /*06f8*/ 	.short	0x010a
        /*06fa*/ 	.byte	0xff
	.zero		1


	//   ....[96]....
        /*06fc*/ 	.word	0x00009770
        /*0700*/ 	.word	0x00000000
        /*0704*/ 	.word	0x00000020
        /*0708*/ 	.short	0x010a
        /*070a*/ 	.byte	0xff
	.zero		1


	//   ....[97]....
        /*070c*/ 	.word	0x000097c0
        /*0710*/ 	.word	0x00000003
        /*0714*/ 	.word	0x00000080
        /*0718*/ 	.short	0x010a
        /*071a*/ 	.byte	0xff
	.zero		1


	//   ....[98]....
        /*071c*/ 	.word	0x00009820
        /*0720*/ 	.word	0x00000000
        /*0724*/ 	.word	0x00000000
        /*0728*/ 	.short	0x010a
        /*072a*/ 	.byte	0xff
	.zero		1


	//   ....[99]....
        /*072c*/ 	.word	0x00009880
        /*0730*/ 	.word	0x00000000
        /*0734*/ 	.word	0x00000000
        /*0738*/ 	.short	0x010a
        /*073a*/ 	.byte	0xff
	.zero		1


	//   ....[100]....
        /*073c*/ 	.word	0x000098e0
        /*0740*/ 	.word	0x00000000
        /*0744*/ 	.word	0x00000000
        /*0748*/ 	.short	0x010a
        /*074a*/ 	.byte	0xff
	.zero		1


	//   ....[101]....
        /*074c*/ 	.word	0x00009930
        /*0750*/ 	.word	0x00000000
        /*0754*/ 	.word	0x000000c0
        /*0758*/ 	.short	0x010a
        /*075a*/ 	.byte	0xff
	.zero		1


	//   ....[102]....
        /*075c*/ 	.word	0x00009990
        /*0760*/ 	.word	0x00000000
        /*0764*/ 	.word	0x00000090
        /*0768*/ 	.short	0x010a
        /*076a*/ 	.byte	0xff
	.zero		1


	//   ....[103]....
        /*076c*/ 	.word	0x000099e0
        /*0770*/ 	.word	0x00000000
        /*0774*/ 	.word	0x00000080
        /*0778*/ 	.short	0x010a
        /*077a*/ 	.byte	0xff
	.zero		1


	//   ....[104]....
        /*077c*/ 	.word	0x00009a40
        /*0780*/ 	.word	0x00000000
        /*0784*/ 	.word	0x00000090
        /*0788*/ 	.short	0x010a
        /*078a*/ 	.byte	0xff
	.zero		1


	//   ....[105]....
        /*078c*/ 	.word	0x00009aa0
        /*0790*/ 	.word	0x00000007
        /*0794*/ 	.word	0x00000008
        /*0798*/ 	.short	0x010a
        /*079a*/ 	.byte	0xff
	.zero		1


	//   ....[106]....
        /*079c*/ 	.word	0x00009b90
        /*07a0*/ 	.word	0x00000005
        /*07a4*/ 	.word	0x00000008
        /*07a8*/ 	.short	0x010a
        /*07aa*/ 	.byte	0xff
	.zero		1


	//   ....[107]....
        /*07ac*/ 	.word	0x00009be0
        /*07b0*/ 	.word	0x00000008
        /*07b4*/ 	.word	0x00000080
        /*07b8*/ 	.short	0x010a
        /*07ba*/ 	.byte	0xff
	.zero		1


	//   ....[108]....
        /*07bc*/ 	.word	0x00009c40
        /*07c0*/ 	.word	0x00000003
        /*07c4*/ 	.word	0x000000b0
        /*07c8*/ 	.short	0x010a
        /*07ca*/ 	.byte	0xff
	.zero		1


	//   ....[109]....
        /*07cc*/ 	.word	0x00009ca0
        /*07d0*/ 	.word	0x00000003
        /*07d4*/ 	.word	0x00000000
        /*07d8*/ 	.short	0x010a
        /*07da*/ 	.byte	0xff
	.zero		1


	//   ....[110]....
        /*07dc*/ 	.word	0x00009d00
        /*07e0*/ 	.word	0x00000002
        /*07e4*/ 	.word	0x00000000
        /*07e8*/ 	.short	0x010a
        /*07ea*/ 	.byte	0xff
	.zero		1


	//   ....[111]....
        /*07ec*/ 	.word	0x00009d60
        /*07f0*/ 	.word	0x00000002
        /*07f4*/ 	.word	0x000000e0
        /*07f8*/ 	.short	0x010a
        /*07fa*/ 	.byte	0xff
	.zero		1


	//   ....[112]....
        /*07fc*/ 	.word	0x00009db0
        /*0800*/ 	.word	0x00000008
        /*0804*/ 	.word	0x00000080
        /*0808*/ 	.short	0x010a
        /*080a*/ 	.byte	0xff
	.zero		1


	//   ....[113]....
        /*080c*/ 	.word	0x00009e10
        /*0810*/ 	.word	0x00000000
        /*0814*/ 	.word	0x00000078
        /*0818*/ 	.short	0x010a
        /*081a*/ 	.byte	0xff
	.zero		1


	//   ....[114]....
        /*081c*/ 	.word	0x00009e70
        /*0820*/ 	.word	0x00000000
        /*0824*/ 	.word	0x00000058
        /*0828*/ 	.short	0x010a
        /*082a*/ 	.byte	0xff
	.zero		1


	//   ....[115]....
        /*082c*/ 	.word	0x00009ed0
        /*0830*/ 	.word	0x00000005
        /*0834*/ 	.word	0x00000058
        /*0838*/ 	.short	0x010a
        /*083a*/ 	.byte	0xff
	.zero		1


	//   ....[116]....
        /*083c*/ 	.word	0x00009f30
        /*0840*/ 	.word	0x00000000
        /*0844*/ 	.word	0x00000000
        /*0848*/ 	.short	0x010a
        /*084a*/ 	.byte	0xff
	.zero		1


	//   ....[117]....
        /*084c*/ 	.word	0x00009f90
        /*0850*/ 	.word	0x00000000
        /*0854*/ 	.word	0x00000000
        /*0858*/ 	.short	0x010a
        /*085a*/ 	.byte	0xff
	.zero		1


	//   ....[118]....
        /*085c*/ 	.word	0x00009fe0
        /*0860*/ 	.word	0x00000003
        /*0864*/ 	.word	0x00000080
        /*0868*/ 	.short	0x010a
        /*086a*/ 	.byte	0xff
	.zero		1


	//   ....[119]....
        /*086c*/ 	.word	0x0000a030
        /*0870*/ 	.word	0x00000000
        /*0874*/ 	.word	0x00000040
        /*0878*/ 	.short	0x010a
        /*087a*/ 	.byte	0xff
	.zero		1


	//   ....[120]....
        /*087c*/ 	.word	0x0000a080
        /*0880*/ 	.word	0x0000005a
        /*0884*/ 	.word	0x000000a0
        /*0888*/ 	.short	0x010a
        /*088a*/ 	.byte	0xff
	.zero		1


	//   ....[121]....
        /*088c*/ 	.word	0x0000a0d0
        /*0890*/ 	.word	0x00000002
        /*0894*/ 	.word	0x00000040
        /*0898*/ 	.short	0x010a
        /*089a*/ 	.byte	0xff
	.zero		1


	//----- nvinfo : EIATTR_NUM_MBARRIERS
	.align		4
.L_47:
        /*089c*/ 	.byte	0x03, 0x38
        /*089e*/ 	.short	0x001d


	//----- nvinfo : EIATTR_EXIT_INSTR_OFFSETS
	.align		4
        /*08a0*/ 	.byte	0x04, 0x1c
        /*08a2*/ 	.short	(.L_49 - .L_48)


	//   ....[0]....
.L_48:
        /*08a4*/ 	.word	0x000031e0


	//   ....[1]....
        /*08a8*/ 	.word	0x00003700


	//   ....[2]....
        /*08ac*/ 	.word	0x00003760


	//   ....[3]....
        /*08b0*/ 	.word	0x00005730


	//   ....[4]....
        /*08b4*/ 	.word	0x000067f0


	//   ....[5]....
        /*08b8*/ 	.word	0x00006830


	//   ....[6]....
        /*08bc*/ 	.word	0x00009570


	//   ....[7]....
        /*08c0*/ 	.word	0x000095f0


	//   ....[8]....
        /*08c4*/ 	.word	0x00009620


	//   ....[9]....
        /*08c8*/ 	.word	0x000096a0


	//----- nvinfo : EIATTR_MAX_THREADS
	.align		4
.L_49:
        /*08cc*/ 	.byte	0x04, 0x05
        /*08ce*/ 	.short	(.L_51 - .L_50)
.L_50:
        /*08d0*/ 	.word	0x00000100
        /*08d4*/ 	.word	0x00000001
        /*08d8*/ 	.word	0x00000001


	//----- nvinfo : EIATTR_CRS_STACK_SIZE
	.align		4
.L_51:
        /*08dc*/ 	.byte	0x04, 0x1e
        /*08de*/ 	.short	(.L_53 - .L_52)
.L_52:
        /*08e0*/ 	.word	0x00000000


	//----- nvinfo : EIATTR_CBANK_PARAM_SIZE
	.align		4
.L_53:
        /*08e4*/ 	.byte	0x03, 0x19
        /*08e6*/ 	.short	0x0c00


	//----- nvinfo : EIATTR_PARAM_CBANK
	.align		4
        /*08e8*/ 	.byte	0x04, 0x0a
        /*08ea*/ 	.short	(.L_55 - .L_54)
	.align		4
.L_54:
        /*08ec*/ 	.word	index@(.nv.constant0._ZN7cutlass13device_kernelINS_4gemm6kernel13GemmUniversalIN4cute5tupleIJiiiiEEENS1_10collective13CollectiveMmaINS1_46MainloopSm100TmaUmmaWarpSpecializedBlockScaledILi4ELi2ELi2ENS5_IJNS4_1CILi8EEENSA_ILi1EEESC_EEEEENS5_IJNSA_ILi256EEENSA_ILi64EEESF_EEENS5_IJNS_12float_e4m3_tENS_13float_ue8m0_tEEEENS5_IJNS5_IJlSC_lEEENS4_6LayoutINS5_IJNS5_IJNS5_IJNSA_ILi32EEENSA_ILi4EEEEEEiEEESQ_NS5_IJSC_iEEEEEENS5_IJNS5_IJNS5_IJNSA_ILi16EEESO_EEEiEEENS5_IJNS5_IJNSA_ILi0EEESC_EEENSA_ILi512EEEEEENS5_IJSW_iEEEEEEEEEEESK_S13_NS4_8TiledMMAINS4_8MMA_AtomIJNS4_27SM100_MMA_MXF8F6F4_2x1SM_SSISI_SI_fSJ_Li256ELi64ELNS4_4UMMA5MajorE0ELS18_0ELNS17_7ScaleInE0ELS19_0EEEEEENSM_INS5_IJSC_SC_SC_EEENS5_IJSW_SW_SW_EEEEENS5_IJNS4_10UnderscoreES1F_S1F_EEEEENS5_IJNS4_18SM100_TMA_2SM_LOADES1I_EEENS5_IJNS4_14ComposedLayoutINS4_7SwizzleILi3ELi4ELi3EEENS4_18smem_ptr_flag_bitsILi8EEENSM_INS5_IJSB_NSA_ILi128EEEEEENS5_IJS1P_SC_EEEEEEENSM_INS5_IJNS5_IJNS5_IJSP_SC_EEENS5_IJSN_SC_EEEEEESC_NS5_IJSO_NSA_ILi2EEEEEEEEENS5_IJNS5_IJNS5_IJSU_SY_EEESX_EEESW_NS5_IJSC_SY_EEEEEEEEEEEvNS4_8identityENS5_IJNS4_28SM100_TMA_2SM_LOAD_MULTICASTES27_EEES25_vS26_EENS_8epilogue10collective18CollectiveEpilogueINS2A_23Sm100TmaWarpSpecializedILi3ELi2ELi32ELb1ELb0EEEJNS5_IJS1P_SG_SF_EEENS5_IJNSM_IS1P_SC_EENSM_ISN_SC_EEEEENS_10bfloat16_tESL_S2J_SL_NS2A_6fusion15FusionCallbacksIS2E_NS2K_17LinearCombinationIS2J_fS2J_fLNS_15FloatRoundStyleE2EEES2F_S2I_JEEENS4_5SM1004TMEM4LOAD26SM100_TMEM_LOAD_32dp32b32xENS4_13SM90_TMA_LOADENS1K_INS1L_ILi2ELi4ELi3EEENS1N_ILi16EEENSM_INS5_IJSB_SN_EEES1V_EEEENS4_39AutoVectorizingCopyWithAssumedAlignmentILi128EEENS4_14SM90_TMA_STOREES2Z_S31_S31_EEEvvEEEEvNT_6ParamsE)
        /*08f0*/ 	.short	0x0380
        /*08f2*/ 	.short	0x0c00


	//----- nvinfo : EIATTR_SW_WAR
	.align		4
.L_55:
        /*08f4*/ 	.byte	0x04, 0x36
        /*08f6*/ 	.short	(.L_57 - .L_56)
.L_56:
        /*08f8*/ 	.word	0x00000008
.L_57:


//--------------------- .nv.callgraph             --------------------------
	.section	.nv.callgraph,"",@"SHT_CUDA_CALLGRAPH"
	.align	4
	.sectionentsize	8
	.align		4
        /*0000*/ 	.word	0x00000000
	.align		4
        /*0004*/ 	.word	0xffffffff
	.align		4
        /*0008*/ 	.word	index@(_ZN7cutlass13device_kernelINS_4gemm6kernel13GemmUniversalIN4cute5tupleIJiiiiEEENS1_10collective13CollectiveMmaINS1_46MainloopSm100TmaUmmaWarpSpecializedBlockScaledILi4ELi2ELi2ENS5_IJNS4_1CILi8EEENSA_ILi1EEESC_EEEEENS5_IJNSA_ILi256EEENSA_ILi64EEESF_EEENS5_IJNS_12float_e4m3_tENS_13float_ue8m0_tEEEENS5_IJNS5_IJlSC_lEEENS4_6LayoutINS5_IJNS5_IJNS5_IJNSA_ILi32EEENSA_ILi4EEEEEEiEEESQ_NS5_IJSC_iEEEEEENS5_IJNS5_IJNS5_IJNSA_ILi16EEESO_EEEiEEENS5_IJNS5_IJNSA_ILi0EEESC_EEENSA_ILi512EEEEEENS5_IJSW_iEEEEEEEEEEESK_S13_NS4_8TiledMMAINS4_8MMA_AtomIJNS4_27SM100_MMA_MXF8F6F4_2x1SM_SSISI_SI_fSJ_Li256ELi64ELNS4_4UMMA5MajorE0ELS18_0ELNS17_7ScaleInE0ELS19_0EEEEEENSM_INS5_IJSC_SC_SC_EEENS5_IJSW_SW_SW_EEEEENS5_IJNS4_10UnderscoreES1F_S1F_EEEEENS5_IJNS4_18SM100_TMA_2SM_LOADES1I_EEENS5_IJNS4_14ComposedLayoutINS4_7SwizzleILi3ELi4ELi3EEENS4_18smem_ptr_flag_bitsILi8EEENSM_INS5_IJSB_NSA_ILi128EEEEEENS5_IJS1P_SC_EEEEEEENSM_INS5_IJNS5_IJNS5_IJSP_SC_EEENS5_IJSN_SC_EEEEEESC_NS5_IJSO_NSA_ILi2EEEEEEEEENS5_IJNS5_IJNS5_IJSU_SY_EEESX_EEESW_NS5_IJSC_SY_EEEEEEEEEEEvNS4_8identityENS5_IJNS4_28SM100_TMA_2SM_LOAD_MULTICASTES27_EEES25_vS26_EENS_8epilogue10collective18CollectiveEpilogueINS2A_23Sm100TmaWarpSpecializedILi3ELi2ELi32ELb1ELb0EEEJNS5_IJS1P_SG_SF_EEENS5_IJNSM_IS1P_SC_EENSM_ISN_SC_EEEEENS_10bfloat16_tESL_S2J_SL_NS2A_6fusion15FusionCallbacksIS2E_NS2K_17LinearCombinationIS2J_fS2J_fLNS_15FloatRoundStyleE2EEES2F_S2I_JEEENS4_5SM1004TMEM4LOAD26SM100_TMEM_LOAD_32dp32b32xENS4_13SM90_TMA_LOADENS1K_INS1L_ILi2ELi4ELi3EEENS1N_ILi16EEENSM_INS5_IJSB_SN_EEES1V_EEEENS4_39AutoVectorizingCopyWithAssumedAlignmentILi128EEENS4_14SM90_TMA_STOREES2Z_S31_S31_EEEvvEEEEvNT_6ParamsE)
	.align		4
        /*000c*/ 	.word	index@(__assertfail)
	.align		4
        /*0010*/ 	.word	0x00000000
	.align		4
        /*0014*/ 	.word	0xfffffffe
	.align		4
        /*0018*/ 	.word	0x00000000
	.align		4
        /*001c*/ 	.word	0xfffffffd
	.align		4
        /*0020*/ 	.word	0x00000000
	.align		4
        /*0024*/ 	.word	0xfffffffc


//--------------------- .nv.constant4             --------------------------
	.section	.nv.constant4,"a",@progbits
	.align	8
	.align		8
.nv.constant4:
        /*0000*/ 	.dword	__assertfail
	.align		8
        /*0008*/ 	.dword	__unnamed_1
	.align		8
        /*0010*/ 	.dword	__unnamed_2
	.align		8
        /*0018*/ 	.dword	_ZN40_INTERNAL_320c9e02_4_k_cu_0a18a271_354034cuda3std3__45__cpo5beginE
	.align		8
        /*0020*/ 	.dword	_ZN40_INTERNAL_320c9e02_4_k_cu_0a18a271_354034cuda3std3__45__cpo3endE
	.align		8
        /*0028*/ 	.dword	_ZN40_INTERNAL_320c9e02_4_k_cu_0a18a271_354034cuda3std3__45__cpo6cbeginE
	.align		8
        /*0030*/ 	.dword	_ZN40_INTERNAL_320c9e02_4_k_cu_0a18a271_354034cuda3std3__45__cpo4cendE
	.align		8
        /*0038*/ 	.dword	_ZN40_INTERNAL_320c9e02_4_k_cu_0a18a271_354034cuda3std3__442_GLOBAL__N__320c9e02_4_k_cu_0a18a271_354036ignoreE
	.align		8
        /*0040*/ 	.dword	_ZN40_INTERNAL_320c9e02_4_k_cu_0a18a271_354034cuda3std3__419piecewise_constructE
	.align		8
        /*0048*/ 	.dword	_ZN40_INTERNAL_320c9e02_4_k_cu_0a18a271_354034cuda3std3__48in_placeE
	.align		8
        /*0050*/ 	.dword	_ZN40_INTERNAL_320c9e02_4_k_cu_0a18a271_354034cuda3std6ranges3__45__cpo4swapE
	.align		8
        /*0058*/ 	.dword	_ZN40_INTERNAL_320c9e02_4_k_cu_0a18a271_354034cuda3std6ranges3__45__cpo9iter_moveE
	.align		8
        /*0060*/ 	.dword	_ZN40_INTERNAL_320c9e02_4_k_cu_0a18a271_354034cute7productE
	.align		8
        /*0068*/ 	.dword	_ZN40_INTERNAL_320c9e02_4_k_cu_0a18a271_354034cute1_E
	.align		8
        /*0070*/ 	.dword	$str$25
	.align		8
        /*0078*/ 	.dword	$str$26
	.align		8
        /*0080*/ 	.dword	$str$27
	.align		8
        /*0088*/ 	.dword	$str$28


//--------------------- .text._ZN7cutlass13device_kernelINS_4gemm6kernel13GemmUniversalIN4cute5tupleIJiiiiEEENS1_10collective13CollectiveMmaINS1_46MainloopSm100TmaUmmaWarpSpecializedBlockScaledILi4ELi2ELi2ENS5_IJNS4_1CILi8EEENSA_ILi1EEESC_EEEEENS5_IJNSA_ILi256EEENSA_ILi64EEESF_EEENS5_IJNS_12float_e4m3_tENS_13float_ue8m0_tEEEENS5_IJNS5_IJlSC_lEEENS4_6LayoutINS5_IJNS5_IJNS5_IJNSA_ILi32EEENSA_ILi4EEEEEEiEEESQ_NS5_IJSC_iEEEEEENS5_IJNS5_IJNS5_IJNSA_ILi16EEESO_EEEiEEENS5_IJNS5_IJNSA_ILi0EEESC_EEENSA_ILi512EEEEEENS5_IJSW_iEEEEEEEEEEESK_S13_NS4_8TiledMMAINS4_8MMA_AtomIJNS4_27SM100_MMA_MXF8F6F4_2x1SM_SSISI_SI_fSJ_Li256ELi64ELNS4_4UMMA5MajorE0ELS18_0ELNS17_7ScaleInE0ELS19_0EEEEEENSM_INS5_IJSC_SC_SC_EEENS5_IJSW_SW_SW_EEEEENS5_IJNS4_10UnderscoreES1F_S1F_EEEEENS5_IJNS4_18SM100_TMA_2SM_LOADES1I_EEENS5_IJNS4_14ComposedLayoutINS4_7SwizzleILi3ELi4ELi3EEENS4_18smem_ptr_flag_bitsILi8EEENSM_INS5_IJSB_NSA_ILi128EEEEEENS5_IJS1P_SC_EEEEEEENSM_INS5_IJNS5_IJNS5_IJSP_SC_EEENS5_IJSN_SC_EEEEEESC_NS5_IJSO_NSA_ILi2EEEEEEEEENS5_IJNS5_IJNS5_IJSU_SY_EEESX_EEESW_NS5_IJSC_SY_EEEEEEEEEEEvNS4_8identityENS5_IJNS4_28SM100_TMA_2SM_LOAD_MULTICASTES27_EEES25_vS26_EENS_8epilogue10collective18CollectiveEpilogueINS2A_23Sm100TmaWarpSpecializedILi3ELi2ELi32ELb1ELb0EEEJNS5_IJS1P_SG_SF_EEENS5_IJNSM_IS1P_SC_EENSM_ISN_SC_EEEEENS_10bfloat16_tESL_S2J_SL_NS2A_6fusion15FusionCallbacksIS2E_NS2K_17LinearCombinationIS2J_fS2J_fLNS_15FloatRoundStyleE2EEES2F_S2I_JEEENS4_5SM1004TMEM4LOAD26SM100_TMEM_LOAD_32dp32b32xENS4_13SM90_TMA_LOADENS1K_INS1L_ILi2ELi4ELi3EEENS1N_ILi16EEENSM_INS5_IJSB_SN_EEES1V_EEEENS4_39AutoVectorizingCopyWithAssumedAlignmentILi128EEENS4_14SM90_TMA_STOREES2Z_S31_S31_EEEvvEEEEvNT_6ParamsE --------------------------
	.section	.text._ZN7cutlass13device_kernelINS_4gemm6kernel13GemmUniversalIN4cute5tupleIJiiiiEEENS1_10collective13CollectiveMmaINS1_46MainloopSm100TmaUmmaWarpSpecializedBlockScaledILi4ELi2ELi2ENS5_IJNS4_1CILi8EEENSA_ILi1EEESC_EEEEENS5_IJNSA_ILi256EEENSA_ILi64EEESF_EEENS5_IJNS_12float_e4m3_tENS_13float_ue8m0_tEEEENS5_IJNS5_IJlSC_lEEENS4_6LayoutINS5_IJNS5_IJNS5_IJNSA_ILi32EEENSA_ILi4EEEEEEiEEESQ_NS5_IJSC_iEEEEEENS5_IJNS5_IJNS5_IJNSA_ILi16EEESO_EEEiEEENS5_IJNS5_IJNSA_ILi0EEESC_EEENSA_ILi512EEEEEENS5_IJSW_iEEEEEEEEEEESK_S13_NS4_8TiledMMAINS4_8MMA_AtomIJNS4_27SM100_MMA_MXF8F6F4_2x1SM_SSISI_SI_fSJ_Li256ELi64ELNS4_4UMMA5MajorE0ELS18_0ELNS17_7ScaleInE0ELS19_0EEEEEENSM_INS5_IJSC_SC_SC_EEENS5_IJSW_SW_SW_EEEEENS5_IJNS4_10UnderscoreES1F_S1F_EEEEENS5_IJNS4_18SM100_TMA_2SM_LOADES1I_EEENS5_IJNS4_14ComposedLayoutINS4_7SwizzleILi3ELi4ELi3EEENS4_18smem_ptr_flag_bitsILi8EEENSM_INS5_IJSB_NSA_ILi128EEEEEENS5_IJS1P_SC_EEEEEEENSM_INS5_IJNS5_IJNS5_IJSP_SC_EEENS5_IJSN_SC_EEEEEESC_NS5_IJSO_NSA_ILi2EEEEEEEEENS5_IJNS5_IJNS5_IJSU_SY_EEESX_EEESW_NS5_IJSC_SY_EEEEEEEEEEEvNS4_8identityENS5_IJNS4_28SM100_TMA_2SM_LOAD_MULTICASTES27_EEES25_vS26_EENS_8epilogue10collective18CollectiveEpilogueINS2A_23Sm100TmaWarpSpecializedILi3ELi2ELi32ELb1ELb0EEEJNS5_IJS1P_SG_SF_EEENS5_IJNSM_IS1P_SC_EENSM_ISN_SC_EEEEENS_10bfloat16_tESL_S2J_SL_NS2A_6fusion15FusionCallbacksIS2E_NS2K_17LinearCombinationIS2J_fS2J_fLNS_15FloatRoundStyleE2EEES2F_S2I_JEEENS4_5SM1004TMEM4LOAD26SM100_TMEM_LOAD_32dp32b32xENS4_13SM90_TMA_LOADENS1K_INS1L_ILi2ELi4ELi3EEENS1N_ILi16EEENSM_INS5_IJSB_SN_EEES1V_EEEENS4_39AutoVectorizingCopyWithAssumedAlignmentILi128EEENS4_14SM90_TMA_STOREES2Z_S31_S31_EEEvvEEEEvNT_6ParamsE,"ax",@progbits
	.align	128
.text._ZN7cutlass13device_kernelINS_4gemm6kernel13GemmUniversalIN4cute5tupleIJiiiiEEENS1_10collective13CollectiveMmaINS1_46MainloopSm100TmaUmmaWarpSpecializedBlockScaledILi4ELi2ELi2ENS5_IJNS4_1CILi8EEENSA_ILi1EEESC_EEEEENS5_IJNSA_ILi256EEENSA_ILi64EEESF_EEENS5_IJNS_12float_e4m3_tENS_13float_ue8m0_tEEEENS5_IJNS5_IJlSC_lEEENS4_6LayoutINS5_IJNS5_IJNS5_IJNSA_ILi32EEENSA_ILi4EEEEEEiEEESQ_NS5_IJSC_iEEEEEENS5_IJNS5_IJNS5_IJNSA_ILi16EEESO_EEEiEEENS5_IJNS5_IJNSA_ILi0EEESC_EEENSA_ILi512EEEEEENS5_IJSW_iEEEEEEEEEEESK_S13_NS4_8TiledMMAINS4_8MMA_AtomIJNS4_27SM100_MMA_MXF8F6F4_2x1SM_SSISI_SI_fSJ_Li256ELi64ELNS4_4UMMA5MajorE0ELS18_0ELNS17_7ScaleInE0ELS19_0EEEEEENSM_INS5_IJSC_SC_SC_EEENS5_IJSW_SW_SW_EEEEENS5_IJNS4_10UnderscoreES1F_S1F_EEEEENS5_IJNS4_18SM100_TMA_2SM_LOADES1I_EEENS5_IJNS4_14ComposedLayoutINS4_7SwizzleILi3ELi4ELi3EEENS4_18smem_ptr_flag_bitsILi8EEENSM_INS5_IJSB_NSA_ILi128EEEEEENS5_IJS1P_SC_EEEEEEENSM_INS5_IJNS5_IJNS5_IJSP_SC_EEENS5_IJSN_SC_EEEEEESC_NS5_IJSO_NSA_ILi2EEEEEEEEENS5_IJNS5_IJNS5_IJSU_SY_EEESX_EEESW_NS5_IJSC_SY_EEEEEEEEEEEvNS4_8identityENS5_IJNS4_28SM100_TMA_2SM_LOAD_MULTICASTES27_EEES25_vS26_EENS_8epilogue10collective18CollectiveEpilogueINS2A_23Sm100TmaWarpSpecializedILi3ELi2ELi32ELb1ELb0EEEJNS5_IJS1P_SG_SF_EEENS5_IJNSM_IS1P_SC_EENSM_ISN_SC_EEEEENS_10bfloat16_tESL_S2J_SL_NS2A_6fusion15FusionCallbacksIS2E_NS2K_17LinearCombinationIS2J_fS2J_fLNS_15FloatRoundStyleE2EEES2F_S2I_JEEENS4_5SM1004TMEM4LOAD26SM100_TMEM_LOAD_32dp32b32xENS4_13SM90_TMA_LOADENS1K_INS1L_ILi2ELi4ELi3EEENS1N_ILi16EEENSM_INS5_IJSB_SN_EEES1V_EEEENS4_39AutoVectorizingCopyWithAssumedAlignmentILi128EEENS4_14SM90_TMA_STOREES2Z_S31_S31_EEEvvEEEEvNT_6ParamsE:
        .type           _ZN7cutlass13device_kernelINS_4gemm6kernel13GemmUniversalIN4cute5tupleIJiiiiEEENS1_10collective13CollectiveMmaINS1_46MainloopSm100TmaUmmaWarpSpecializedBlockScaledILi4ELi2ELi2ENS5_IJNS4_1CILi8EEENSA_ILi1EEESC_EEEEENS5_IJNSA_ILi256EEENSA_ILi64EEESF_EEENS5_IJNS_12float_e4m3_tENS_13float_ue8m0_tEEEENS5_IJNS5_IJlSC_lEEENS4_6LayoutINS5_IJNS5_IJNS5_IJNSA_ILi32EEENSA_ILi4EEEEEEiEEESQ_NS5_IJSC_iEEEEEENS5_IJNS5_IJNS5_IJNSA_ILi16EEESO_EEEiEEENS5_IJNS5_IJNSA_ILi0EEESC_EEENSA_ILi512EEEEEENS5_IJSW_iEEEEEEEEEEESK_S13_NS4_8TiledMMAINS4_8MMA_AtomIJNS4_27SM100_MMA_MXF8F6F4_2x1SM_SSISI_SI_fSJ_Li256ELi64ELNS4_4UMMA5MajorE0ELS18_0ELNS17_7ScaleInE0ELS19_0EEEEEENSM_INS5_IJSC_SC_SC_EEENS5_IJSW_SW_SW_EEEEENS5_IJNS4_10UnderscoreES1F_S1F_EEEEENS5_IJNS4_18SM100_TMA_2SM_LOADES1I_EEENS5_IJNS4_14ComposedLayoutINS4_7SwizzleILi3ELi4ELi3EEENS4_18smem_ptr_flag_bitsILi8EEENSM_INS5_IJSB_NSA_ILi128EEEEEENS5_IJS1P_SC_EEEEEEENSM_INS5_IJNS5_IJNS5_IJSP_SC_EEENS5_IJSN_SC_EEEEEESC_NS5_IJSO_NSA_ILi2EEEEEEEEENS5_IJNS5_IJNS5_IJSU_SY_EEESX_EEESW_NS5_IJSC_SY_EEEEEEEEEEEvNS4_8identityENS5_IJNS4_28SM100_TMA_2SM_LOAD_MULTICASTES27_EEES25_vS26_EENS_8epilogue10collective18CollectiveEpilogueINS2A_23Sm100TmaWarpSpecializedILi3ELi2ELi32ELb1ELb0EEEJNS5_IJS1P_SG_SF_EEENS5_IJNSM_IS1P_SC_EENSM_ISN_SC_EEEEENS_10bfloat16_tESL_S2J_SL_NS2A_6fusion15FusionCallbacksIS2E_NS2K_17LinearCombinationIS2J_fS2J_fLNS_15FloatRoundStyleE2EEES2F_S2I_JEEENS4_5SM1004TMEM4LOAD26SM100_TMEM_LOAD_32dp32b32xENS4_13SM90_TMA_LOADENS1K_INS1L_ILi2ELi4ELi3EEENS1N_ILi16EEENSM_INS5_IJSB_SN_EEES1V_EEEENS4_39AutoVectorizingCopyWithAssumedAlignmentILi128EEENS4_14SM90_TMA_STOREES2Z_S31_S31_EEEvvEEEEvNT_6ParamsE,@function
        .size           _ZN7cutlass13device_kernelINS_4gemm6kernel13GemmUniversalIN4cute5tupleIJiiiiEEENS1_10collective13CollectiveMmaINS1_46MainloopSm100TmaUmmaWarpSpecializedBlockScaledILi4ELi2ELi2ENS5_IJNS4_1CILi8EEENSA_ILi1EEESC_EEEEENS5_IJNSA_ILi256EEENSA_ILi64EEESF_EEENS5_IJNS_12float_e4m3_tENS_13float_ue8m0_tEEEENS5_IJNS5_IJlSC_lEEENS4_6LayoutINS5_IJNS5_IJNS5_IJNSA_ILi32EEENSA_ILi4EEEEEEiEEESQ_NS5_IJSC_iEEEEEENS5_IJNS5_IJNS5_IJNSA_ILi16EEESO_EEEiEEENS5_IJNS5_IJNSA_ILi0EEESC_EEENSA_ILi512EEEEEENS5_IJSW_iEEEEEEEEEEESK_S13_NS4_8TiledMMAINS4_8MMA_AtomIJNS4_27SM100_MMA_MXF8F6F4_2x1SM_SSISI_SI_fSJ_Li256ELi64ELNS4_4UMMA5MajorE0ELS18_0ELNS17_7ScaleInE0ELS19_0EEEEEENSM_INS5_IJSC_SC_SC_EEENS5_IJSW_SW_SW_EEEEENS5_IJNS4_10UnderscoreES1F_S1F_EEEEENS5_IJNS4_18SM100_TMA_2SM_LOADES1I_EEENS5_IJNS4_14ComposedLayoutINS4_7SwizzleILi3ELi4ELi3EEENS4_18smem_ptr_flag_bitsILi8EEENSM_INS5_IJSB_NSA_ILi128EEEEEENS5_IJS1P_SC_EEEEEEENSM_INS5_IJNS5_IJNS5_IJSP_SC_EEENS5_IJSN_SC_EEEEEESC_NS5_IJSO_NSA_ILi2EEEEEEEEENS5_IJNS5_IJNS5_IJSU_SY_EEESX_EEESW_NS5_IJSC_SY_EEEEEEEEEEEvNS4_8identityENS5_IJNS4_28SM100_TMA_2SM_LOAD_MULTICASTES27_EEES25_vS26_EENS_8epilogue10collective18CollectiveEpilogueINS2A_23Sm100TmaWarpSpecializedILi3ELi2ELi32ELb1ELb0EEEJNS5_IJS1P_SG_SF_EEENS5_IJNSM_IS1P_SC_EENSM_ISN_SC_EEEEENS_10bfloat16_tESL_S2J_SL_NS2A_6fusion15FusionCallbacksIS2E_NS2K_17LinearCombinationIS2J_fS2J_fLNS_15FloatRoundStyleE2EEES2F_S2I_JEEENS4_5SM1004TMEM4LOAD26SM100_TMEM_LOAD_32dp32b32xENS4_13SM90_TMA_LOADENS1K_INS1L_ILi2ELi4ELi3EEENS1N_ILi16EEENSM_INS5_IJSB_SN_EEES1V_EEEENS4_39AutoVectorizingCopyWithAssumedAlignmentILi128EEENS4_14SM90_TMA_STOREES2Z_S31_S31_EEEvvEEEEvNT_6ParamsE,(.L_x_175 - _ZN7cutlass13device_kernelINS_4gemm6kernel13GemmUniversalIN4cute5tupleIJiiiiEEENS1_10collective13CollectiveMmaINS1_46MainloopSm100TmaUmmaWarpSpecializedBlockScaledILi4ELi2ELi2ENS5_IJNS4_1CILi8EEENSA_ILi1EEESC_EEEEENS5_IJNSA_ILi256EEENSA_ILi64EEESF_EEENS5_IJNS_12float_e4m3_tENS_13float_ue8m0_tEEEENS5_IJNS5_IJlSC_lEEENS4_6LayoutINS5_IJNS5_IJNS5_IJNSA_ILi32EEENSA_ILi4EEEEEEiEEESQ_NS5_IJSC_iEEEEEENS5_IJNS5_IJNS5_IJNSA_ILi16EEESO_EEEiEEENS5_IJNS5_IJNSA_ILi0EEESC_EEENSA_ILi512EEEEEENS5_IJSW_iEEEEEEEEEEESK_S13_NS4_8TiledMMAINS4_8MMA_AtomIJNS4_27SM100_MMA_MXF8F6F4_2x1SM_SSISI_SI_fSJ_Li256ELi64ELNS4_4UMMA5MajorE0ELS18_0ELNS17_7ScaleInE0ELS19_0EEEEEENSM_INS5_IJSC_SC_SC_EEENS5_IJSW_SW_SW_EEEEENS5_IJNS4_10UnderscoreES1F_S1F_EEEEENS5_IJNS4_18SM100_TMA_2SM_LOADES1I_EEENS5_IJNS4_14ComposedLayoutINS4_7SwizzleILi3ELi4ELi3EEENS4_18smem_ptr_flag_bitsILi8EEENSM_INS5_IJSB_NSA_ILi128EEEEEENS5_IJS1P_SC_EEEEEEENSM_INS5_IJNS5_IJNS5_IJSP_SC_EEENS5_IJSN_SC_EEEEEESC_NS5_IJSO_NSA_ILi2EEEEEEEEENS5_IJNS5_IJNS5_IJSU_SY_EEESX_EEESW_NS5_IJSC_SY_EEEEEEEEEEEvNS4_8identityENS5_IJNS4_28SM100_TMA_2SM_LOAD_MULTICASTES27_EEES25_vS26_EENS_8epilogue10collective18CollectiveEpilogueINS2A_23Sm100TmaWarpSpecializedILi3ELi2ELi32ELb1ELb0EEEJNS5_IJS1P_SG_SF_EEENS5_IJNSM_IS1P_SC_EENSM_ISN_SC_EEEEENS_10bfloat16_tESL_S2J_SL_NS2A_6fusion15FusionCallbacksIS2E_NS2K_17LinearCombinationIS2J_fS2J_fLNS_15FloatRoundStyleE2EEES2F_S2I_JEEENS4_5SM1004TMEM4LOAD26SM100_TMEM_LOAD_32dp32b32xENS4_13SM90_TMA_LOADENS1K_INS1L_ILi2ELi4ELi3EEENS1N_ILi16EEENSM_INS5_IJSB_SN_EEES1V_EEEENS4_39AutoVectorizingCopyWithAssumedAlignmentILi128EEENS4_14SM90_TMA_STOREES2Z_S31_S31_EEEvvEEEEvNT_6ParamsE)
        .other          _ZN7cutlass13device_kernelINS_4gemm6kernel13GemmUniversalIN4cute5tupleIJiiiiEEENS1_10collective13CollectiveMmaINS1_46MainloopSm100TmaUmmaWarpSpecializedBlockScaledILi4ELi2ELi2ENS5_IJNS4_1CILi8EEENSA_ILi1EEESC_EEEEENS5_IJNSA_ILi256EEENSA_ILi64EEESF_EEENS5_IJNS_12float_e4m3_tENS_13float_ue8m0_tEEEENS5_IJNS5_IJlSC_lEEENS4_6LayoutINS5_IJNS5_IJNS5_IJNSA_ILi32EEENSA_ILi4EEEEEEiEEESQ_NS5_IJSC_iEEEEEENS5_IJNS5_IJNS5_IJNSA_ILi16EEESO_EEEiEEENS5_IJNS5_IJNSA_ILi0EEESC_EEENSA_ILi512EEEEEENS5_IJSW_iEEEEEEEEEEESK_S13_NS4_8TiledMMAINS4_8MMA_AtomIJNS4_27SM100_MMA_MXF8F6F4_2x1SM_SSISI_SI_fSJ_Li256ELi64ELNS4_4UMMA5MajorE0ELS18_0ELNS17_7ScaleInE0ELS19_0EEEEEENSM_INS5_IJSC_SC_SC_EEENS5_IJSW_SW_SW_EEEEENS5_IJNS4_10UnderscoreES1F_S1F_EEEEENS5_IJNS4_18SM100_TMA_2SM_LOADES1I_EEENS5_IJNS4_14ComposedLayoutINS4_7SwizzleILi3ELi4ELi3EEENS4_18smem_ptr_flag_bitsILi8EEENSM_INS5_IJSB_NSA_ILi128EEEEEENS5_IJS1P_SC_EEEEEEENSM_INS5_IJNS5_IJNS5_IJSP_SC_EEENS5_IJSN_SC_EEEEEESC_NS5_IJSO_NSA_ILi2EEEEEEEEENS5_IJNS5_IJNS5_IJSU_SY_EEESX_EEESW_NS5_IJSC_SY_EEEEEEEEEEEvNS4_8identityENS5_IJNS4_28SM100_TMA_2SM_LOAD_MULTICASTES27_EEES25_vS26_EENS_8epilogue10collective18CollectiveEpilogueINS2A_23Sm100TmaWarpSpecializedILi3ELi2ELi32ELb1ELb0EEEJNS5_IJS1P_SG_SF_EEENS5_IJNSM_IS1P_SC_EENSM_ISN_SC_EEEEENS_10bfloat16_tESL_S2J_SL_NS2A_6fusion15FusionCallbacksIS2E_NS2K_17LinearCombinationIS2J_fS2J_fLNS_15FloatRoundStyleE2EEES2F_S2I_JEEENS4_5SM1004TMEM4LOAD26SM100_TMEM_LOAD_32dp32b32xENS4_13SM90_TMA_LOADENS1K_INS1L_ILi2ELi4ELi3EEENS1N_ILi16EEENSM_INS5_IJSB_SN_EEES1V_EEEENS4_39AutoVectorizingCopyWithAssumedAlignmentILi128EEENS4_14SM90_TMA_STOREES2Z_S31_S31_EEEvvEEEEvNT_6ParamsE,@"STO_CUDA_ENTRY STV_DEFAULT"
_ZN7cutlass13device_kernelINS_4gemm6kernel13GemmUniversalIN4cute5tupleIJiiiiEEENS1_10collective13CollectiveMmaINS1_46MainloopSm100TmaUmmaWarpSpecializedBlockScaledILi4ELi2ELi2ENS5_IJNS4_1CILi8EEENSA_ILi1EEESC_EEEEENS5_IJNSA_ILi256EEENSA_ILi64EEESF_EEENS5_IJNS_12float_e4m3_tENS_13float_ue8m0_tEEEENS5_IJNS5_IJlSC_lEEENS4_6LayoutINS5_IJNS5_IJNS5_IJNSA_ILi32EEENSA_ILi4EEEEEEiEEESQ_NS5_IJSC_iEEEEEENS5_IJNS5_IJNS5_IJNSA_ILi16EEESO_EEEiEEENS5_IJNS5_IJNSA_ILi0EEESC_EEENSA_ILi512EEEEEENS5_IJSW_iEEEEEEEEEEESK_S13_NS4_8TiledMMAINS4_8MMA_AtomIJNS4_27SM100_MMA_MXF8F6F4_2x1SM_SSISI_SI_fSJ_Li256ELi64ELNS4_4UMMA5MajorE0ELS18_0ELNS17_7ScaleInE0ELS19_0EEEEEENSM_INS5_IJSC_SC_SC_EEENS5_IJSW_SW_SW_EEEEENS5_IJNS4_10UnderscoreES1F_S1F_EEEEENS5_IJNS4_18SM100_TMA_2SM_LOADES1I_EEENS5_IJNS4_14ComposedLayoutINS4_7SwizzleILi3ELi4ELi3EEENS4_18smem_ptr_flag_bitsILi8EEENSM_INS5_IJSB_NSA_ILi128EEEEEENS5_IJS1P_SC_EEEEEEENSM_INS5_IJNS5_IJNS5_IJSP_SC_EEENS5_IJSN_SC_EEEEEESC_NS5_IJSO_NSA_ILi2EEEEEEEEENS5_IJNS5_IJNS5_IJSU_SY_EEESX_EEESW_NS5_IJSC_SY_EEEEEEEEEEEvNS4_8identityENS5_IJNS4_28SM100_TMA_2SM_LOAD_MULTICASTES27_EEES25_vS26_EENS_8epilogue10collective18CollectiveEpilogueINS2A_23Sm100TmaWarpSpecializedILi3ELi2ELi32ELb1ELb0EEEJNS5_IJS1P_SG_SF_EEENS5_IJNSM_IS1P_SC_EENSM_ISN_SC_EEEEENS_10bfloat16_tESL_S2J_SL_NS2A_6fusion15FusionCallbacksIS2E_NS2K_17LinearCombinationIS2J_fS2J_fLNS_15FloatRoundStyleE2EEES2F_S2I_JEEENS4_5SM1004TMEM4LOAD26SM100_TMEM_LOAD_32dp32b32xENS4_13SM90_TMA_LOADENS1K_INS1L_ILi2ELi4ELi3EEENS1N_ILi16EEENSM_INS5_IJSB_SN_EEES1V_EEEENS4_39AutoVectorizingCopyWithAssumedAlignmentILi128EEENS4_14SM90_TMA_STOREES2Z_S31_S31_EEEvvEEEEvNT_6ParamsE:
[----:B------:R-:W1:Y:S01]  /*0000*/  LDC R1, c[0x0][0x37c] ;  /* 0x0000df00ff017b82 */ /* 0x000e620000000800 */
[----:B------:R-:W2:Y:S01]  /*0010*/  S2R R93, SR_TID.X ;  /* 0x00000000005d7919 */ /* 0x000ea20000002100 */
[----:B------:R-:W3:Y:S06]  /*0020*/  LDCU.64 UR12, c[0x0][0xc90] ;  /* 0x00019200ff0c77ac */ /* 0x000eec0008000a00 */
[----:B------:R-:W4:Y:S01]  /*0030*/  S2UR UR4, SR_CgaCtaId ;  /* 0x00000000000479c3 */ /* 0x000f220000008800 */
[----:B------:R-:W-:Y:S02]  /*0040*/  PRMT R84, RZ, 0x7610, R84 ;  /* 0x00007610ff547816 */ /* 0x000fe40000000054 */
[----:B------:R-:W-:Y:S01]  /*0050*/  ELECT P1, URZ, PT ;  /* 0x0000000000ff782f */ /* 0x000fe20003820000 */
[----:B---3--:R-:W-:-:S04]  /*0060*/  UISETP.NE.U32.AND UP0, UPT, UR12, URZ, UPT ;  /* 0x000000ff0c00728c */ /* 0x008fc8000bf05070 */
[----:B------:R-:W-:Y:S01]  /*0070*/  UISETP.NE.AND.EX UP0, UPT, UR13, URZ, UPT, UP0 ;  /* 0x000000ff0d00728c */ /* 0x000fe2000bf05300 */
[----:B----4-:R-:W-:Y:S01]  /*0080*/  IMAD.U32 R88, RZ, RZ, UR4 ;  /* 0x00000004ff587e24 */ /* 0x010fe2000f8e00ff */
[----:B------:R-:W-:Y:S02]  /*0090*/  ULOP3.LUT UR5, UR4, 0x1, URZ, 0xc0, !UPT ;  /* 0x0000000104057892 */ /* 0x000fe4000f8ec0ff */
[----:B------:R-:W-:Y:S01]  /*00a0*/  ULOP3.LUT UR4, UR4, 0x1, URZ, 0x3c, !UPT ;  /* 0x0000000104047892 */ /* 0x000fe2000f8e3cff */
[----:B--2---:R-:W-:-:S03]  /*00b0*/  SHF.R.U32.HI R85, RZ, 0x5, R93 ;  /* 0x00000005ff557819 */ /* 0x004fc6000001165d */
[----:B------:R-:W-:Y:S02]  /*00c0*/  IMAD.U32 R2, RZ, RZ, UR5 ;  /* 0x00000005ff027e24 */ /* 0x000fe4000f8e00ff */
[----:B------:R-:W2:Y:S02]  /*00d0*/  SHFL.IDX PT, R0, R85, RZ, 0x1f ;  /* 0x00001fff55007589 */ /* 0x000ea400000e0000 */
[----:B--2---:R-:W-:Y:S01]  /*00e0*/  R2UR UR18, R0 ;  /* 0x00000000001272ca */ /* 0x004fe200000e0000 */
[----:B------:R-:W-:Y:S01]  /*00f0*/  IMAD.U32 R0, RZ, RZ, UR4 ;  /* 0x00000004ff007e24 */ /* 0x000fe2000f8e00ff */
[----:B-1----:R-:W-:-:S13]  /*0100*/  BRA.U UP0, `(.L_x_0) ;  /* 0x0000000100307547 */ /* 0x002fda000b800000 */
[----:B------:R-:W1:Y:S02]  /*0110*/  LDCU.64 UR4, c[0x0][0xc88] ;  /* 0x00019100ff0477ac */ /* 0x000e640008000a00 */
[----:B-1----:R-:W-:-:S04]  /*0120*/  UISETP.NE.U32.AND UP0, UPT, UR4, URZ, UPT ;  /* 0x000000ff0400728c */ /* 0x002fc8000bf05070 */
[----:B------:R-:W-:-:S09]  /*0130*/  UISETP.NE.AND.EX UP0, UPT, UR5, URZ, UPT, UP0 ;  /* 0x000000ff0500728c */ /* 0x000fd2000bf05300 */
[----:B------:R-:W-:Y:S05]  /*0140*/  BRA.U !UP0, `(.L_x_1) ;  /* 0x0000000108147547 */ /* 0x000fea000b800000 */
[----:B------:R-:W1:Y:S01]  /*0150*/  LDC.64 R4, c[0x0][0xc88] ;  /* 0x00032200ff047b82 */ /* 0x000e620000000a00 */
[----:B------:R-:W1:Y:S02]  /*0160*/  LDCU.64 UR4, c[0x0][0x358] ;  /* 0x00006b00ff0477ac */ /* 0x000e640008000a00 */
[----:B-1----:R1:W5:Y:S01]  /*0170*/  LDG.E R41, desc[UR4][R4.64] ;  /* 0x0000000404297981 */ /* 0x002362000c1e1900 */
[----:B------:R-:W-:Y:S01]  /*0180*/  HFMA2 R84, -RZ, RZ, 0, 5.9604644775390625e-08 ;  /* 0x00000001ff547431 */ /* 0x000fe200000001ff */
[----:B------:R-:W-:Y:S05]  /*0190*/  BRA `(.L_x_0) ;  /* 0x00000000000c7947 */ /* 0x000fea0003800000 */
.L_x_1:
[----:B------:R-:W1:Y:S01]  /*01a0*/  LDCU UR4, c[0x0][0xc80] ;  /* 0x00019000ff0477ac */ /* 0x000e620008000800 */
[----:B------:R-:W-:Y:S01]  /*01b0*/  HFMA2 R84, -RZ, RZ, 0, 5.9604644775390625e-08 ;  /* 0x00000001ff547431 */ /* 0x000fe200000001ff */
[----:B-1----:R-:W-:-:S07]  /*01c0*/  MOV R41, UR4 ;  /* 0x0000000400297c02 */ /* 0x002fce0008000f00 */
.L_x_0:
[----:B------:R-:W2:Y:S02]  /*01d0*/  LDCU.64 UR4, c[0x0][0xcb0] ;  /* 0x00019600ff0477ac */ /* 0x000ea40008000a00 */
[----:B--2---:R-:W-:-:S04]  /*01e0*/  UISETP.NE.U32.AND UP0, UPT, UR4, URZ, UPT ;  /* 0x000000ff0400728c */ /* 0x004fc8000bf05070 */
[----:B------:R-:W-:-:S09]  /*01f0*/  UISETP.NE.AND.EX UP0, UPT, UR5, URZ, UPT, UP0 ;  /* 0x000000ff0500728c */ /* 0x000fd2000bf05300 */
[----:B------:R-:W-:Y:S05]  /*0200*/  BRA.U UP0, `(.L_x_2) ;  /* 0x0000000100287547 */ /* 0x000fea000b800000 */
[----:B------:R-:W2:Y:S02]  /*0210*/  LDCU.64 UR4, c[0x0][0xca8] ;  /* 0x00019500ff0477ac */ /* 0x000ea40008000a00 */
[----:B--2---:R-:W-:-:S04]  /*0220*/  UISETP.NE.U32.AND UP0, UPT, UR4, URZ, UPT ;  /* 0x000000ff0400728c */ /* 0x004fc8000bf05070 */
[----:B------:R-:W-:-:S09]  /*0230*/  UISETP.NE.AND.EX UP0, UPT, UR5, URZ, UPT, UP0 ;  /* 0x000000ff0500728c */ /* 0x000fd2000bf05300 */
[----:B------:R-:W-:Y:S05]  /*0240*/  BRA.U !UP0, `(.L_x_3) ;  /* 0x0000000108107547 */ /* 0x000fea000b800000 */
[----:B------:R-:W2:Y:S01]  /*0250*/  LDC.64 R38, c[0x0][0xca8] ;  /* 0x00032a00ff267b82 */ /* 0x000ea20000000a00 */
[----:B------:R-:W2:Y:S02]  /*0260*/  LDCU.64 UR4, c[0x0][0x358] ;  /* 0x00006b00ff0477ac */ /* 0x000ea40008000a00 */
[----:B--2---:R2:W5:Y:S01]  /*0270*/  LDG.E R38, desc[UR4][R38.64] ;  /* 0x0000000426267981 */ /* 0x004562000c1e1900 */
[----:B------:R-:W-:Y:S05]  /*0280*/  BRA `(.L_x_2) ;  /* 0x0000000000087947 */ /* 0x000fea0003800000 */
.L_x_3:
[----:B------:R-:W2:Y:S02]  /*0290*/  LDCU UR4, c[0x0][0xca0] ;  /* 0x00019400ff0477ac */ /* 0x000ea40008000800 */
[----:B--2---:R-:W-:Y:S02]  /*02a0*/  MOV R38, UR4 ;  /* 0x0000000400267c02 */ /* 0x004fe40008000f00 */
.L_x_2:
[----:B------:R-:W-:Y:S01]  /*02b0*/  IMAD.U32 R3, RZ, RZ, UR18 ;  /* 0x00000012ff037e24 */ /* 0x000fe2000f8e00ff */
[----:B------:R-:W-:Y:S04]  /*02c0*/  BSSY.RECONVERGENT B0, `(.L_x_4) ;  /* 0x0000012000007945 */ /* 0x000fe80003800200 */
[C---:B------:R-:W-:Y:S02]  /*02d0*/  ISETP.NE.OR P2, PT, R3.reuse, 0x1, !P1 ;  /* 0x000000010300780c */ /* 0x040fe40004f45670 */
[----:B------:R-:W-:-:S11]  /*02e0*/  ISETP.NE.OR P0, PT, R3, 0x3, !P1 ;  /* 0x000000030300780c */ /* 0x000fd60004f05670 */
[----:B------:R-:W-:Y:S05]  /*02f0*/  @P2 BRA `(.L_x_5) ;  /* 0x0000000000382947 */ /* 0x000fea0003800000 */
[----:B------:R-:W3:Y:S02]  /*0300*/  LDCU.64 UR4, c[0x0][0x348] ;  /* 0x00006900ff0477ac */ /* 0x000ee40008000a00 */
[----:B---3--:R-:W-:Y:S02]  /*0310*/  UIADD3 UR10, UP3, UPT, UR4, 0x80, URZ ;  /* 0x00000080040a7890 */ /* 0x008fe4000ff7e0ff */
[----:B------:R-:W-:Y:S02]  /*0320*/  UIADD3 UR8, UP2, UPT, UR4, 0x180, URZ ;  /* 0x0000018004087890 */ /* 0x000fe4000ff5e0ff */
[----:B------:R-:W-:Y:S02]  /*0330*/  UIADD3 UR6, UP1, UPT, UR4, 0x280, URZ ;  /* 0x0000028004067890 */ /* 0x000fe4000ff3e0ff */
[----:B------:R-:W-:Y:S02]  /*0340*/  UIADD3 UR4, UP0, UPT, UR4, 0x380, URZ ;  /* 0x0000038004047890 */ /* 0x000fe4000ff1e0ff */
[----:B------:R-:W-:-:S02]  /*0350*/  UIADD3.X UR11, UPT, UPT, URZ, UR5, URZ, UP3, !UPT ;  /* 0x00000005ff0b7290 */ /* 0x000fc40009ffe4ff */
[----:B------:R-:W-:Y:S02]  /*0360*/  UIADD3.X UR9, UPT, UPT, URZ, UR5, URZ, UP2, !UPT ;  /* 0x00000005ff097290 */ /* 0x000fe400097fe4ff */
[----:B------:R-:W-:Y:S02]  /*0370*/  UIADD3.X UR7, UPT, UPT, URZ, UR5, URZ, UP1, !UPT ;  /* 0x00000005ff077290 */ /* 0x000fe40008ffe4ff */
[----:B------:R-:W-:-:S03]  /*0380*/  UIADD3.X UR5, UPT, UPT, URZ, UR5, URZ, UP0, !UPT ;  /* 0x00000005ff057290 */ /* 0x000fc600087fe4ff */
[----:B------:R3:W-:Y:S02]  /*0390*/  UTMACCTL.PF [UR10] ;  /* 0x000000000a0079b9 */ /* 0x0007e40008040000 */
[----:B------:R3:W-:Y:S02]  /*03a0*/  UTMACCTL.PF [UR8] ;  /* 0x00000000080079b9 */ /* 0x0007e40008040000 */
[----:B------:R3:W-:Y:S02]  /*03b0*/  UTMACCTL.PF [UR6] ;  /* 0x00000000060079b9 */ /* 0x0007e40008040000 */
[----:B------:R3:W-:Y:S02]  /*03c0*/  UTMACCTL.PF [UR4] ;  /* 0x00000000040079b9 */ /* 0x0007e40008040000 */
[----:B---3--:R-:W-:Y:S01]  /*03d0*/  NOP ;  /* 0x0000000000007918 */ /* 0x008fe20000000000 */
.L_x_5:
[----:B------:R-:W-:Y:S05]  /*03e0*/  BSYNC.RECONVERGENT B0 ;  /* 0x0000000000007941 */ /* 0x000fea0003800200 */
.L_x_4:
[----:B------:R-:W-:Y:S04]  /*03f0*/  BSSY.RECONVERGENT B0, `(.L_x_6) ;  /* 0x000000a000007945 */ /* 0x000fe80003800200 */
[----:B------:R-:W-:Y:S05]  /*0400*/  @P0 BRA `(.L_x_7) ;  /* 0x0000000000200947 */ /* 0x000fea0003800000 */
[----:B------:R-:W3:Y:S02]  /*0410*/  LDCU.64 UR4, c[0x0][0x348] ;  /* 0x00006900ff0477ac */ /* 0x000ee40008000a00 */
[----:B---3--:R-:W-:Y:S02]  /*0420*/  UIADD3 UR6, UP1, UPT, UR4, 0x980, URZ ;  /* 0x0000098004067890 */ /* 0x008fe4000ff3e0ff */
[----:B------:R-:W-:Y:S02]  /*0430*/  UIADD3 UR4, UP0, UPT, UR4, 0xa80, URZ ;  /* 0x00000a8004047890 */ /* 0x000fe4000ff1e0ff */
[----:B------:R-:W-:Y:S02]  /*0440*/  UIADD3.X UR7, UPT, UPT, URZ, UR5, URZ, UP1, !UPT ;  /* 0x00000005ff077290 */ /* 0x000fe40008ffe4ff */
[----:B------:R-:W-:-:S07]  /*0450*/  UIADD3.X UR5, UPT, UPT, URZ, UR5, URZ, UP0, !UPT ;  /* 0x00000005ff057290 */ /* 0x000fce00087fe4ff */
[----:B------:R3:W-:Y:S02]  /*0460*/  UTMACCTL.PF [UR6] ;  /* 0x00000000060079b9 */ /* 0x0007e40008040000 */
[----:B------:R3:W-:Y:S02]  /*0470*/  UTMACCTL.PF [UR4] ;  /* 0x00000000040079b9 */ /* 0x0007e40008040000 */
[----:B---3--:R-:W-:Y:S01]  /*0480*/  NOP ;  /* 0x0000000000007918 */ /* 0x008fe20000000000 */
.L_x_7:
[----:B------:R-:W-:Y:S05]  /*0490*/  BSYNC.RECONVERGENT B0 ;  /* 0x0000000000007941 */ /* 0x000fea0003800200 */
.L_x_6:
[----:B------:R-:W3:Y:S01]  /*04a0*/  LDCU.64 UR4, c[0x0][0xc88] ;  /* 0x00019100ff0477ac */ /* 0x000ee20008000a00 */
[----:B------:R-:W-:Y:S02]  /*04b0*/  UISETP.EQ.U32.AND UP2, UPT, UR12, URZ, UPT ;  /* 0x000000ff0c00728c */ /* 0x000fe4000bf42070 */
[----:B------:R-:W-:Y:S02]  /*04c0*/  UPLOP3.LUT UP4, UPT, UPT, UPT, UPT, 0x80, 0x8 ;  /* 0x000000000008789c */ /* 0x000fe40003f8f070 */
[----:B---3--:R-:W-:-:S04]  /*04d0*/  UISETP.NE.U32.AND UP0, UPT, UR4, URZ, UPT ;  /* 0x000000ff0400728c */ /* 0x008fc8000bf05070 */
[----:B------:R-:W-:-:S04]  /*04e0*/  UISETP.NE.AND.EX UP1, UPT, UR5, URZ, UPT, UP0 ;  /* 0x000000ff0500728c */ /* 0x000fc8000bf25300 */
[----:B------:R-:W-:-:S04]  /*04f0*/  UISETP.EQ.OR.EX UP3, UPT, UR13, URZ, !UP1, UP2 ;  /* 0x000000ff0d00728c */ /* 0x000fc8000cf62720 */
[----:B------:R-:W-:-:S06]  /*0500*/  UP2UR UR4, UPR, URZ, 0x8 ;  /* 0x00000008ff047883 */ /* 0x000fcc0008000000 */
[----:B------:R-:W-:Y:S01]  /*0510*/  MOV R89, UR4 ;  /* 0x0000000400597c02 */ /* 0x000fe20008000f00 */
[----:B------:R-:W-:Y:S06]  /*0520*/  BRA.U !UP3, `(.L_x_8) ;  /* 0x000000010b207547 */ /* 0x000fec000b800000 */
[----:B------:R-:W-:Y:S01]  /*0530*/  UISETP.NE.U32.AND UP2, UPT, UR12, URZ, UPT ;  /* 0x000000ff0c00728c */ /* 0x000fe2000bf45070 */
[----:B-----5:R-:W-:Y:S01]  /*0540*/  FSETP.NEU.AND P0, PT, R41, RZ, PT ;  /* 0x000000ff2900720b */ /* 0x020fe20003f0d000 */
[----:B------:R-:W-:Y:S02]  /*0550*/  USEL UR4, URZ, 0xffffffff, UP1 ;  /* 0xffffffffff047887 */ /* 0x000fe40008800000 */
[----:B------:R-:W-:-:S10]  /*0560*/  UISETP.NE.AND.EX UP2, UPT, UR13, URZ, UPT, UP2 ;  /* 0x000000ff0d00728c */ /* 0x000fd4000bf45320 */
[----:B------:R-:W-:Y:S01]  /*0570*/  VOTEU.ANY UP0, P0 ;  /* 0x0000000000ff7886 */ /* 0x000fe20000000100 */
[----:B------:R-:W-:-:S04]  /*0580*/  @!UP2 USEL UR4, URZ, 0xffffffff, UP0 ;  /* 0xffffffffff04a887 */ /* 0x000fc80008000000 */
[----:B------:R-:W-:-:S04]  /*0590*/  ULOP3.LUT UR4, UR4, 0x1, URZ, 0xc0, !UPT ;  /* 0x0000000104047892 */ /* 0x000fc8000f8ec0ff */
[----:B------:R-:W-:-:S11]  /*05a0*/  UISETP.NE.U32.AND UP4, UPT, UR4, 0x1, UPT ;  /* 0x000000010400788c */ /* 0x000fd6000bf85070 */
.L_x_8:
[----:B------:R-:W3:Y:S01]  /*05b0*/  SHFL.IDX PT, R3, R85, RZ, 0x1f ;  /* 0x00001fff55037589 */ /* 0x000ee200000e0000 */
[----:B------:R-:W-:Y:S01]  /*05c0*/  R2UR UR4, R2 ;  /* 0x00000000020472ca */ /* 0x000fe200000e0000 */
[----:B------:R-:W-:-:S04]  /*05d0*/  UISETP.NE.AND UP0, UPT, UR18, 0x2, UPT ;  /* 0x000000021200788c */ /* 0x000fc8000bf05270 */
[----:B------:R-:W-:-:S08]  /*05e0*/  USEL UR58, URZ, 0x1, UP0 ;  /* 0x00000001ff3a7887 */ /* 0x000fd00008000000 */
[----:B------:R-:W-:-:S06]  /*05f0*/  UISETP.EQ.AND UP2, UPT, UR4, URZ, !UP0 ;  /* 0x000000ff0400728c */ /* 0x000fcc000c742270 */
[----:B------:R-:W-:Y:S02]  /*0600*/  PLOP3.LUT P4, PT, P1, PT, UP2, 0x80, 0x8 ;  /* 0x000000000008781c */ /* 0x000fe40000f8f028 */
[----:B---3--:R-:W-:-:S13]  /*0610*/  ISETP.NE.AND P0, PT, R3, RZ, PT ;  /* 0x000000ff0300720c */ /* 0x008fda0003f05270 */
[----:B------:R-:W-:Y:S05]  /*0620*/  @P0 BRA `(.L_x_9) ;  /* 0x0000000000580947 */ /* 0x000fea0003800000 */
[----:B------:R-:W-:Y:S01]  /*0630*/  R2UR UR5, R88 ;  /* 0x00000000580572ca */ /* 0x000fe200000e0000 */
[----:B------:R-:W-:Y:S01]  /*0640*/  UMOV UR4, 0x400 ;  /* 0x0000040000047882 */ /* 0x000fe20000000000 */
[----:B------:R-:W-:Y:S01]  /*0650*/  UMOV UR8, 0x1 ;  /* 0x0000000100087882 */ /* 0x000fe20000000000 */
[----:B------:R-:W-:Y:S01]  /*0660*/  UMOV UR6, 0x4 ;  /* 0x0000000400067882 */ /* 0x000fe20000000000 */
[----:B------:R-:W-:-:S04]  /*0670*/  UIADD3 UR8, UPT, UPT, -UR8, 0x100000, URZ ;  /* 0x0010000008087890 */ /* 0x000fc8000fffe1ff */
[----:B------:R-:W-:Y:S02]  /*0680*/  USHF.L.U32 UR9, UR8, 0xb, URZ ;  /* 0x0000000b08097899 */ /* 0x000fe400080006ff */
[----:B------:R-:W-:Y:S02]  /*0690*/  USHF.L.U32 UR8, UR8, 0x1, URZ ;  /* 0x0000000108087899 */ /* 0x000fe400080006ff */
[----:B------:R-:W-:-:S04]  /*06a0*/  UIADD3 UR6, UPT, UPT, -UR6, 0x100000, URZ ;  /* 0x0010000006067890 */ /* 0x000fc8000fffe1ff */
[----:B------:R-:W-:Y:S02]  /*06b0*/  USHF.L.U32 UR7, UR6, 0xb, URZ ;  /* 0x0000000b06077899 */ /* 0x000fe400080006ff */
[----:B------:R-:W-:Y:S01]  /*06c0*/  USHF.L.U32 UR6, UR6, 0x1, URZ ;  /* 0x0000000106067899 */ /* 0x000fe200080006ff */
[----:B------:R-:W-:Y:S01]  /*06d0*/  ELECT P0, URZ, PT ;  /* 0x0000000000ff782f */ /* 0x000fe20003800000 */
[----:B------:R-:W-:Y:S01]  /*06e0*/  ULEA UR4, UR5, UR4, 0x18 ;  /* 0x0000000405047291 */ /* 0x000fe2000f8ec0ff */
[----:B------:R-:W3:Y:S11]  /*06f0*/  FENCE.VIEW.ASYNC.S ;  /* 0x00000000000073c6 */ /* 0x000ef60000000000 */
[----:B---3--:R3:W4:Y:S01]  /*0700*/  SYNCS.EXCH.64 URZ, [UR4], UR8 ;  /* 0x0000000804ff75b2 */ /* 0x0087220008000100 */
[----:B------:R3:W1:Y:S01]  /*0710*/  SYNCS.EXCH.64 URZ, [UR4+0x20], UR6 ;  /* 0x0000200604ff75b2 */ /* 0x0006620008000100 */
[----:B------:R3:W1:Y:S01]  /*0720*/  SYNCS.EXCH.64 URZ, [UR4+0x8], UR8 ;  /* 0x0000080804ff75b2 */ /* 0x0006620008000100 */
[----:B------:R3:W1:Y:S01]  /*0730*/  SYNCS.EXCH.64 URZ, [UR4+0x28], UR6 ;  /* 0x0000280604ff75b2 */ /* 0x0006620008000100 */
[----:B------:R3:W1:Y:S01]  /*0740*/  SYNCS.EXCH.64 URZ, [UR4+0x10], UR8 ;  /* 0x0000100804ff75b2 */ /* 0x0006620008000100 */
[----:B------:R3:W1:Y:S01]  /*0750*/  SYNCS.EXCH.64 URZ, [UR4+0x30], UR6 ;  /* 0x0000300604ff75b2 */ /* 0x0006620008000100 */
[----:B------:R3:W1:Y:S01]  /*0760*/  SYNCS.EXCH.64 URZ, [UR4+0x18], UR8 ;  /* 0x0000180804ff75b2 */ /* 0x0006620008000100 */
[----:B------:R3:W1:Y:S01]  /*0770*/  SYNCS.EXCH.64 URZ, [UR4+0x38], UR6 ;  /* 0x0000380604ff75b2 */ /* 0x0006620008000100 */
[----:B------:R-:W-:Y:S01]  /*0780*/  NOP ;  /* 0x0000000000007918 */ /* 0x000fe20000000000 */
.L_x_9:
[----:B------:R-:W2:Y:S01]  /*0790*/  SHFL.IDX PT, R3, R85, RZ, 0x1f ;  /* 0x00001fff55037589 */ /* 0x000ea200000e0000 */
[----:B------:R-:W-:Y:S01]  /*07a0*/  NOP ;  /* 0x0000000000007918 */ /* 0x000fe20000000000 */
[----:B--2---:R-:W-:-:S13]  /*07b0*/  ISETP.NE.AND P0, PT, R3, 0x1, PT ;  /* 0x000000010300780c */ /* 0x004fda0003f05270 */
[----:B------:R-:W-:Y:S05]  /*07c0*/  @P0 BRA `(.L_x_10) ;  /* 0x0000000000500947 */ /* 0x000fea0003800000 */
[----:B------:R-:W-:Y:S01]  /*07d0*/  R2UR UR5, R88 ;  /* 0x00000000580572ca */ /* 0x000fe200000e0000 */
[----:B---3--:R-:W-:Y:S01]  /*07e0*/  UMOV UR4, 0x400 ;  /* 0x0000040000047882 */ /* 0x008fe20000000000 */
        /* <DEDUP_REMOVED lines=10> */
[----:B------:R-:W2:Y:S11]  /*0890*/  FENCE.VIEW.ASYNC.S ;  /* 0x00000000000073c6 */ /* 0x000eb60000000000 */
[----:B--2---:R2:W3:Y:S01]  /*08a0*/  SYNCS.EXCH.64 URZ, [UR4+0x40], UR8 ;  /* 0x0000400804ff75b2 */ /* 0x0044e20008000100 */
[----:B------:R2:W1:Y:S01]  /*08b0*/  SYNCS.EXCH.64 URZ, [UR4+0x58], UR6 ;  /* 0x0000580604ff75b2 */ /* 0x0004620008000100 */
[----:B------:R2:W1:Y:S01]  /*08c0*/  SYNCS.EXCH.64 URZ, [UR4+0x48], UR8 ;  /* 0x0000480804ff75b2 */ /* 0x0004620008000100 */
[----:B------:R2:W1:Y:S01]  /*08d0*/  SYNCS.EXCH.64 URZ, [UR4+0x60], UR6 ;  /* 0x0000600604ff75b2 */ /* 0x0004620008000100 */
[----:B------:R2:W1:Y:S01]  /*08e0*/  SYNCS.EXCH.64 URZ, [UR4+0x50], UR8 ;  /* 0x0000500804ff75b2 */ /* 0x0004620008000100 */
[----:B------:R2:W1:Y:S01]  /*08f0*/  SYNCS.EXCH.64 URZ, [UR4+0x68], UR6 ;  /* 0x0000680604ff75b2 */ /* 0x0004620008000100 */
[----:B------:R-:W-:Y:S01]  /*0900*/  NOP ;  /* 0x0000000000007918 */ /* 0x000fe20000000000 */
.L_x_10:
[----:B------:R-:W4:Y:S01]  /*0910*/  SHFL.IDX PT, R3, R85, RZ, 0x1f ;  /* 0x00001fff55037589 */ /* 0x000f2200000e0000 */
[----:B------:R-:W-:Y:S01]  /*0920*/  NOP ;  /* 0x0000000000007918 */ /* 0x000fe20000000000 */
[----:B----4-:R-:W-:-:S13]  /*0930*/  ISETP.NE.AND P0, PT, R3, 0x3, PT ;  /* 0x000000030300780c */ /* 0x010fda0003f05270 */
[----:B------:R-:W-:Y:S05]  /*0940*/  @P0 BRA `(.L_x_11) ;  /* 0x0000000000300947 */ /* 0x000fea0003800000 */
[----:B------:R-:W-:Y:S01]  /*0950*/  R2UR UR5, R88 ;  /* 0x00000000580572ca */ /* 0x000fe200000e0000 */
[----:B--23--:R-:W-:Y:S01]  /*0960*/  UMOV UR6, 0x400 ;  /* 0x0000040000067882 */ /* 0x00cfe20000000000 */
[----:B------:R-:W-:Y:S01]  /*0970*/  UMOV UR4, 0x20 ;  /* 0x0000002000047882 */ /* 0x000fe20000000000 */
[----:B------:R-:W-:-:S10]  /*0980*/  ELECT P0, URZ, PT ;  /* 0x0000000000ff782f */ /* 0x000fd40003800000 */
[----:B------:R-:W-:Y:S02]  /*0990*/  ULEA UR6, UR5, UR6, 0x18 ;  /* 0x0000000605067291 */ /* 0x000fe4000f8ec0ff */
[----:B------:R-:W-:-:S04]  /*09a0*/  UIADD3 UR4, UPT, UPT, -UR4, 0x100000, URZ ;  /* 0x0010000004047890 */ /* 0x000fc8000fffe1ff */
[----:B------:R-:W-:Y:S02]  /*09b0*/  USHF.L.U32 UR5, UR4, 0xb, URZ ;  /* 0x0000000b04057899 */ /* 0x000fe400080006ff */
[----:B------:R-:W-:Y:S01]  /*09c0*/  USHF.L.U32 UR4, UR4, 0x1, URZ ;  /* 0x0000000104047899 */ /* 0x000fe200080006ff */
[----:B------:R-:W2:Y:S11]  /*09d0*/  FENCE.VIEW.ASYNC.S ;  /* 0x00000000000073c6 */ /* 0x000eb60000000000 */
[----:B--2---:R4:W2:Y:S01]  /*09e0*/  SYNCS.EXCH.64 URZ, [UR6+0x70], UR4 ;  /* 0x0000700406ff75b2 */ /* 0x0048a20008000100 */
[----:B------:R4:W3:Y:S02]  /*09f0*/  SYNCS.EXCH.64 URZ, [UR6+0x78], UR4 ;  /* 0x0000780406ff75b2 */ /* 0x0008e40008000100 */
[----:B----4-:R-:W-:Y:S01]  /*0a00*/  NOP ;  /* 0x0000000000007918 */ /* 0x010fe20000000000 */
.L_x_11:
[----:B------:R-:W4:Y:S01]  /*0a10*/  SHFL.IDX PT, R3, R85, RZ, 0x1f ;  /* 0x00001fff55037589 */ /* 0x000f2200000e0000 */
[----:B------:R-:W-:Y:S01]  /*0a20*/  NOP ;  /* 0x0000000000007918 */ /* 0x000fe20000000000 */
[----:B----4-:R-:W-:-:S13]  /*0a30*/  ISETP.NE.AND P0, PT, R3, 0x4, PT ;  /* 0x000000040300780c */ /* 0x010fda0003f05270 */
[----:B------:R-:W-:Y:S05]  /*0a40*/  @P0 BRA `(.L_x_12) ;  /* 0x00000000004c0947 */ /* 0x000fea0003800000 */
[----:B------:R-:W-:Y:S01]  /*0a50*/  R2UR UR5, R88 ;  /* 0x00000000580572ca */ /* 0x000fe200000e0000 */
[----:B--23--:R-:W-:Y:S01]  /*0a60*/  UMOV UR4, 0x720 ;  /* 0x0000072000047882 */ /* 0x00cfe20000000000 */
[----:B------:R-:W-:Y:S01]  /*0a70*/  UMOV UR6, 0x400 ;  /* 0x0000040000067882 */ /* 0x000fe20000000000 */
[----:B------:R-:W-:Y:S01]  /*0a80*/  USEL UR4, UR4, 0x620, UP4 ;  /* 0x0000062004047887 */ /* 0x000fe2000a000000 */
[----:B------:R-:W-:Y:S01]  /*0a90*/  UMOV UR8, 0x1 ;  /* 0x0000000100087882 */ /* 0x000fe20000000000 */
[----:B------:R-:W-:Y:S01]  /*0aa0*/  ELECT P0, URZ, PT ;  /* 0x0000000000ff782f */ /* 0x000fe20003800000 */
[----:B------:R-:W-:-:S04]  /*0ab0*/  UIADD3 UR8, UPT, UPT, -UR8, 0x100000, URZ ;  /* 0x0010000008087890 */ /* 0x000fc8000fffe1ff */
[----:B------:R-:W-:Y:S02]  /*0ac0*/  USHF.L.U32 UR9, UR8, 0xb, URZ ;  /* 0x0000000b08097899 */ /* 0x000fe400080006ff */
[----:B------:R-:W-:Y:S02]  /*0ad0*/  USHF.L.U32 UR8, UR8, 0x1, URZ ;  /* 0x0000000108087899 */ /* 0x000fe400080006ff */
[----:B------:R-:W-:Y:S02]  /*0ae0*/  ULEA UR6, UR5, UR6, 0x18 ;  /* 0x0000000605067291 */ /* 0x000fe4000f8ec0ff */
[----:B------:R-:W-:-:S04]  /*0af0*/  UIADD3 UR4, UPT, UPT, -UR4, 0x100000, URZ ;  /* 0x0010000004047890 */ /* 0x000fc8000fffe1ff */
[----:B------:R-:W-:Y:S02]  /*0b00*/  USHF.L.U32 UR5, UR4, 0xb, URZ ;  /* 0x0000000b04057899 */ /* 0x000fe400080006ff */
[----:B------:R-:W-:Y:S01]  /*0b10*/  USHF.L.U32 UR4, UR4, 0x1, URZ ;  /* 0x0000000104047899 */ /* 0x000fe200080006ff */
[----:B------:R-:W2:Y:S03]  /*0b20*/  FENCE.VIEW.ASYNC.S ;  /* 0x00000000000073c6 */ /* 0x000ea60000000000 */
[----:B--2---:R4:W2:Y:S08]  /*0b30*/  SYNCS.EXCH.64 URZ, [UR6+0x80], UR8 ;  /* 0x0000800806ff75b2 */ /* 0x0048b00008000100 */
[----:B------:R4:W3:Y:S01]  /*0b40*/  SYNCS.EXCH.64 URZ, [UR6+0x90], UR4 ;  /* 0x0000900406ff75b2 */ /* 0x0008e20008000100 */
[----:B------:R4:W1:Y:S01]  /*0b50*/  SYNCS.EXCH.64 URZ, [UR6+0x88], UR8 ;  /* 0x0000880806ff75b2 */ /* 0x0008620008000100 */
[----:B------:R4:W1:Y:S02]  /*0b60*/  SYNCS.EXCH.64 URZ, [UR6+0x98], UR4 ;  /* 0x0000980406ff75b2 */ /* 0x0008640008000100 */
[----:B----4-:R-:W-:Y:S01]  /*0b70*/  NOP ;  /* 0x0000000000007918 */ /* 0x010fe20000000000 */
.L_x_12:
[----:B------:R-:W4:Y:S01]  /*0b80*/  SHFL.IDX PT, R3, R85, RZ, 0x1f ;  /* 0x00001fff55037589 */ /* 0x000f2200000e0000 */
[----:B------:R-:W-:Y:S01]  /*0b90*/  NOP ;  /* 0x0000000000007918 */ /* 0x000fe20000000000 */
[----:B----4-:R-:W-:-:S13]  /*0ba0*/  ISETP.NE.AND P0, PT, R3, 0x5, PT ;  /* 0x000000050300780c */ /* 0x010fda0003f05270 */
[----:B------:R-:W-:Y:S05]  /*0bb0*/  @P0 BRA `(.L_x_13) ;  /* 0x0000000000480947 */ /* 0x000fea0003800000 */
[----:B------:R-:W-:Y:S01]  /*0bc0*/  R2UR UR5, R88 ;  /* 0x00000000580572ca */ /* 0x000fe200000e0000 */
[----:B--23--:R-:W-:Y:S01]  /*0bd0*/  UMOV UR4, 0x400 ;  /* 0x0000040000047882 */ /* 0x00cfe20000000000 */
        /* <DEDUP_REMOVED lines=11> */
[----:B--2---:R4:W2:Y:S01]  /*0c90*/  SYNCS.EXCH.64 URZ, [UR4+0xa0], UR6 ;  /* 0x0000a00604ff75b2 */ /* 0x0048a20008000100 */
[----:B------:R4:W3:Y:S01]  /*0ca0*/  SYNCS.EXCH.64 URZ, [UR4+0xb0], UR8 ;  /* 0x0000b00804ff75b2 */ /* 0x0008e20008000100 */
[----:B------:R4:W1:Y:S01]  /*0cb0*/  SYNCS.EXCH.64 URZ, [UR4+0xa8], UR6 ;  /* 0x0000a80604ff75b2 */ /* 0x0008620008000100 */
[----:B------:R4:W1:Y:S02]  /*0cc0*/  SYNCS.EXCH.64 URZ, [UR4+0xb8], UR8 ;  /* 0x0000b80804ff75b2 */ /* 0x0008640008000100 */
[----:B----4-:R-:W-:Y:S01]  /*0cd0*/  NOP ;  /* 0x0000000000007918 */ /* 0x010fe20000000000 */
.L_x_13:
[----:B------:R-:W4:Y:S01]  /*0ce0*/  SHFL.IDX PT, R3, R85, RZ, 0x1f ;  /* 0x00001fff55037589 */ /* 0x000f2200000e0000 */
[----:B------:R-:W-:Y:S01]  /*0cf0*/  ISETP.NE.OR P1, PT, RZ, UR18, !P1 ;  /* 0x00000012ff007c0c */ /* 0x000fe2000cf25670 */
[----:B------:R-:W-:Y:S01]  /*0d00*/  NOP ;  /* 0x0000000000007918 */ /* 0x000fe20000000000 */
[----:B----4-:R-:W-:-:S13]  /*0d10*/  ISETP.NE.AND P0, PT, R3, 0x3, PT ;  /* 0x000000030300780c */ /* 0x010fda0003f05270 */
[----:B------:R-:W-:Y:S05]  /*0d20*/  @P0 BRA `(.L_x_14) ;  /* 0x0000000000380947 */ /* 0x000fea0003800000 */
[----:B------:R-:W-:Y:S01]  /*0d30*/  R2UR UR5, R88 ;  /* 0x00000000580572ca */ /* 0x000fe200000e0000 */
[----:B--23--:R-:W-:Y:S01]  /*0d40*/  UMOV UR4, 0x400 ;  /* 0x0000040000047882 */ /* 0x00cfe20000000000 */
[----:B------:R-:W-:Y:S01]  /*0d50*/  UMOV UR6, 0x20 ;  /* 0x0000002000067882 */ /* 0x000fe20000000000 */
[----:B------:R-:W-:Y:S01]  /*0d60*/  ELECT P0, URZ, PT ;  /* 0x0000000000ff782f */ /* 0x000fe20003800000 */
[----:B------:R-:W-:-:S04]  /*0d70*/  UIADD3 UR6, UPT, UPT, -UR6, 0x100000, URZ ;  /* 0x0010000006067890 */ /* 0x000fc8000fffe1ff */
[----:B------:R-:W-:Y:S02]  /*0d80*/  USHF.L.U32 UR7, UR6, 0xb, URZ ;  /* 0x0000000b06077899 */ /* 0x000fe400080006ff */
[----:B------:R-:W-:-:S03]  /*0d90*/  USHF.L.U32 UR6, UR6, 0x1, URZ ;  /* 0x0000000106067899 */ /* 0x000fc600080006ff */
[----:B------:R-:W-:Y:S01]  /*0da0*/  ULEA UR4, UR5, UR4, 0x18 ;  /* 0x0000000405047291 */ /* 0x000fe2000f8ec0ff */
[----:B------:R-:W2:Y:S11]  /*0db0*/  FENCE.VIEW.ASYNC.S ;  /* 0x00000000000073c6 */ /* 0x000eb60000000000 */
[----:B--2---:R4:W2:Y:S01]  /*0dc0*/  SYNCS.EXCH.64 URZ, [UR4+0xc0], UR6 ;  /* 0x0000c00604ff75b2 */ /* 0x0048a20008000100 */
[----:B------:R4:W3:Y:S01]  /*0dd0*/  SYNCS.EXCH.64 URZ, [UR4+0xd0], UR6 ;  /* 0x0000d00604ff75b2 */ /* 0x0008e20008000100 */
[----:B------:R4:W1:Y:S01]  /*0de0*/  SYNCS.EXCH.64 URZ, [UR4+0xc8], UR6 ;  /* 0x0000c80604ff75b2 */ /* 0x0008620008000100 */
[----:B------:R4:W1:Y:S02]  /*0df0*/  SYNCS.EXCH.64 URZ, [UR4+0xd8], UR6 ;  /* 0x0000d80604ff75b2 */ /* 0x0008640008000100 */
[----:B----4-:R-:W-:Y:S01]  /*0e00*/  NOP ;  /* 0x0000000000007918 */ /* 0x010fe20000000000 */
.L_x_14:
[----:B--23--:R-:W-:Y:S01]  /*0e10*/  R2UR UR7, R88 ;  /* 0x00000000580772ca */ /* 0x00cfe200000e0000 */
[----:B------:R-:W-:Y:S01]  /*0e20*/  VOTEU.ALL UP0, P1 ;  /* 0x0000000000ff7886 */ /* 0x000fe20000800000 */
[----:B------:R-:W-:Y:S01]  /*0e30*/  UMOV UR4, 0x20 ;  /* 0x0000002000047882 */ /* 0x000fe20000000000 */
[----:B------:R-:W-:Y:S01]  /*0e40*/  NOP ;  /* 0x0000000000007918 */ /* 0x000fe20000000000 */
[----:B-1----:R-:W-:Y:S01]  /*0e50*/  LOP3.LUT R5, R93, 0x1f, RZ, 0xc0, !PT ;  /* 0x0000001f5d057812 */ /* 0x002fe200078ec0ff */
[----:B------:R-:W-:Y:S01]  /*0e60*/  UISETP.NE.AND UP5, UPT, UR18, URZ, UPT ;  /* 0x000000ff1200728c */ /* 0x000fe2000bfa5270 */
[----:B------:R-:W-:Y:S01]  /*0e70*/  @!UP0 UMOV UR6, 0x400 ;  /* 0x0000040000068882 */ /* 0x000fe20000000000 */
[----:B------:R-:W-:-:S04]  /*0e80*/  @!UP0 UIADD3 UR4, UPT, UPT, -UR4, 0x100000, URZ ;  /* 0x0010000004048890 */ /* 0x000fc8000fffe1ff */
[----:B------:R-:W-:Y:S02]  /*0e90*/  @!UP0 USHF.L.U32 UR5, UR4, 0xb, URZ ;  /* 0x0000000b04058899 */ /* 0x000fe400080006ff */
[----:B------:R-:W-:Y:S02]  /*0ea0*/  @!UP0 USHF.L.U32 UR4, UR4, 0x1, URZ ;  /* 0x0000000104048899 */ /* 0x000fe400080006ff */
[----:B------:R-:W-:Y:S01]  /*0eb0*/  @!UP0 ULEA UR6, UR7, UR6, 0x18 ;  /* 0x0000000607068291 */ /* 0x000fe2000f8ec0ff */
[----:B------:R-:W1:Y:S01]  /*0ec0*/  LDCU UR7, c[0x0][0x36c] ;  /* 0x00006d80ff0777ac */ /* 0x000e620008000800 */
[----:B------:R-:W-:Y:S01]  /*0ed0*/  VOTEU.ALL UP0, P1 ;  /* 0x0000000000ff7886 */ /* 0x000fe20000800000 */
[----:B------:R-:W2:Y:S09]  /*0ee0*/  FENCE.VIEW.ASYNC.S ;  /* 0x00000000000073c6 */ /* 0x000eb20000000000 */
[----:B--2---:R2:W3:Y:S01]  /*0ef0*/  @!UP0 SYNCS.EXCH.64 URZ, [UR6+0xe0], UR4 ;  /* 0x0000e00406ff85b2 */ /* 0x0044e20008000100 */
[----:B-1----:R-:W-:-:S09]  /*0f00*/  UISETP.EQ.U32.AND UP6, UPT, UR7, 0x1, UPT ;  /* 0x000000010700788c */ /* 0x002fd2000bfc2070 */
[----:B--2---:R-:W-:Y:S05]  /*0f10*/  BRA.U !UP6, `(.L_x_15) ;  /* 0x000000010e087547 */ /* 0x004fea000b800000 */
[----:B---3--:R-:W-:Y:S01]  /*0f20*/  UCGABAR_ARV ;  /* 0x00000000000079c7 */ /* 0x008fe20008000000 */
[----:B------:R-:W-:Y:S05]  /*0f30*/  BRA `(.L_x_16) ;  /* 0x0000000000047947 */ /* 0x000fea0003800000 */
.L_x_15:
[----:B---3--:R-:W-:Y:S01]  /*0f40*/  NOP ;  /* 0x0000000000007918 */ /* 0x008fe20000000000 */
.L_x_16:
[----:B------:R-:W1:Y:S01]  /*0f50*/  S2UR UR71, SR_CTAID.X ;  /* 0x00000000004779c3 */ /* 0x000e620000002500 */
[----:B------:R-:W-:-:S05]  /*0f60*/  CS2R.32 R87, SR_CgaSize ;  /* 0x0000000000577805 */ /* 0x000fca0000008a00 */
[----:B------:R-:W-:-:S05]  /*0f70*/  IMAD R87, R87, -0xa0, RZ ;  /* 0xffffff6057577824 */ /* 0x000fca00078e02ff */
[----:B------:R-:W-:-:S14]  /*0f80*/  R2UR UR5, R87 ;  /* 0x00000000570572ca */ /* 0x000fdc00000e0000 */
[----:B------:R-:W2:Y:S01]  /*0f90*/  LDCU UR5, c[0x0][UR5+0x2b0] ;  /* 0x00005600050577ac */ /* 0x000ea20008000800 */
[----:B------:R-:W-:Y:S02]  /*0fa0*/  R2UR UR9, R2 ;  /* 0x00000000020972ca */ /* 0x000fe400000e0000 */
[----:B------:R-:W-:Y:S02]  /*0fb0*/  R2UR UR10, R88 ;  /* 0x00000000580a72ca */ /* 0x000fe400000e0000 */
[----:B------:R-:W-:-:S05]  /*0fc0*/  CS2R.32 R87, SR_CgaSize ;  /* 0x0000000000577805 */ /* 0x000fca0000008a00 */
[----:B------:R-:W-:-:S05]  /*0fd0*/  IMAD R87, R87, -0xa0, RZ ;  /* 0xffffff6057577824 */ /* 0x000fca00078e02ff */
[----:B------:R-:W-:-:S14]  /*0fe0*/  R2UR UR4, R87 ;  /* 0x00000000570472ca */ /* 0x000fdc00000e0000 */
[----:B------:R-:W3:Y:S01]  /*0ff0*/  LDCU UR4, c[0x0][UR4+0x2b4] ;  /* 0x00005680040477ac */ /* 0x000ee20008000800 */
[----:B------:R-:W4:Y:S01]  /*1000*/  S2UR UR28, SR_CTAID.Y ;  /* 0x00000000001c79c3 */ /* 0x000f220000002600 */
[----:B------:R-:W-:-:S05]  /*1010*/  CS2R.32 R87, SR_CgaSize ;  /* 0x0000000000577805 */ /* 0x000fca0000008a00 */
[----:B------:R-:W-:-:S05]  /*1020*/  IMAD R87, R87, -0xa0, RZ ;  /* 0xffffff6057577824 */ /* 0x000fca00078e02ff */
[----:B------:R-:W-:-:S14]  /*1030*/  R2UR UR7, R87 ;  /* 0x00000000570772ca */ /* 0x000fdc00000e0000 */
[----:B------:R-:W3:Y:S01]  /*1040*/  LDCU UR7, c[0x0][UR7+0x2a0] ;  /* 0x00005400070777ac */ /* 0x000ee20008000800 */
[----:B------:R-:W-:-:S05]  /*1050*/  CS2R.32 R87, SR_CgaSize ;  /* 0x0000000000577805 */ /* 0x000fca0000008a00 */
[----:B------:R-:W-:-:S05]  /*1060*/  IMAD R87, R87, -0xa0, RZ ;  /* 0xffffff6057577824 */ /* 0x000fca00078e02ff */
[----:B------:R-:W-:-:S14]  /*1070*/  R2UR UR8, R87 ;  /* 0x00000000570872ca */ /* 0x000fdc00000e0000 */
[----:B------:R-:W3:Y:S01]  /*1080*/  LDCU UR8, c[0x0][UR8+0x2a4] ;  /* 0x00005480080877ac */ /* 0x000ee20008000800 */
[----:B------:R-:W-:Y:S02]  /*1090*/  UISETP.GT.U32.AND UP0, UPT, UR9, 0xffff, UPT ;  /* 0x0000ffff0900788c */ /* 0x000fe4000bf04070 */
[----:B------:R-:W-:Y:S02]  /*10a0*/  USHF.R.U32.HI UR69, URZ, 0x1, UR10 ;  /* 0x00000001ff457899 */ /* 0x000fe4000801160a */
[----:B------:R-:W-:Y:S01]  /*10b0*/  USHF.L.U32 UR45, UR10, 0x9, URZ ;  /* 0x000000090a2d7899 */ /* 0x000fe200080006ff */
[----:B------:R-:W3:Y:S01]  /*10c0*/  LDCU UR19, c[0x0][0xf24] ;  /* 0x0001e480ff1377ac */ /* 0x000ee20008000800 */
[----:B-1----:R-:W-:Y:S01]  /*10d0*/  I2FP.F32.U32 R4, UR71 ;  /* 0x0000004700047c45 */ /* 0x002fe20008201000 */
[----:B------:R-:W1:Y:S04]  /*10e0*/  LDCU UR39, c[0x0][0xf24] ;  /* 0x0001e480ff2777ac */ /* 0x000e680008000800 */
[----:B--2---:R-:W-:Y:S01]  /*10f0*/  FMUL R4, R4, UR5 ;  /* 0x0000000504047c20 */ /* 0x004fe20008400000 */
[----:B------:R-:W2:Y:S01]  /*1100*/  LDCU UR23, c[0x0][0xf30] ;  /* 0x0001e600ff1777ac */ /* 0x000ea20008000800 */
[----:B----4-:R-:W-:-:S04]  /*1110*/  I2FP.F32.U32 R3, UR28 ;  /* 0x0000001c00037c45 */ /* 0x010fc80008201000 */
[----:B------:R-:W4:Y:S01]  /*1120*/  F2I.U32.TRUNC.NTZ R4, R4 ;  /* 0x0000000400047305 */ /* 0x000f22000020f000 */
[----:B------:R-:W-:Y:S01]  /*1130*/  USHF.L.U32 UR53, UR10, 0x7, URZ ;  /* 0x000000070a357899 */ /* 0x000fe200080006ff */
[----:B---3--:R-:W-:Y:S01]  /*1140*/  FMUL R3, R3, UR4 ;  /* 0x0000000403037c20 */ /* 0x008fe20008400000 */
[----:B------:R-:W-:Y:S02]  /*1150*/  USHF.L.U32 UR20, UR10, 0x6, URZ ;  /* 0x000000060a147899 */ /* 0x000fe400080006ff */
[----:B------:R-:W-:Y:S01]  /*1160*/  USEL UR38, UR9, 0xffff, !UP0 ;  /* 0x0000ffff09267887 */ /* 0x000fe2000c000000 */
[----:B------:R-:W-:Y:S02]  /*1170*/  UMOV UR26, UR71 ;  /* 0x00000047001a7c82 */ /* 0x000fe40008000000 */
[----:B------:R-:W3:Y:S01]  /*1180*/  F2I.U32.TRUNC.NTZ R3, R3 ;  /* 0x0000000300037305 */ /* 0x000ee2000020f000 */
[----:B----4-:R-:W-:Y:S02]  /*1190*/  R2UR UR4, R4 ;  /* 0x00000000040472ca */ /* 0x010fe400000e0000 */
[----:B------:R-:W-:-:S02]  /*11a0*/  PRMT R4, RZ, 0x7610, R4 ;  /* 0x00007610ff047816 */ /* 0x000fc40000000004 */
[----:B---3--:R-:W-:Y:S02]  /*11b0*/  R2UR UR6, R3 ;  /* 0x00000000030672ca */ /* 0x008fe400000e0000 */
[----:B------:R-:W-:-:S07]  /*11c0*/  PRMT R3, RZ, 0x7610, R3 ;  /* 0x00007610ff037816 */ /* 0x000fce0000000003 */
[----:B------:R-:W-:-:S04]  /*11d0*/  UIADD3 UR5, UPT, UPT, -UR4, URZ, URZ ;  /* 0x000000ff04057290 */ /* 0x000fc8000fffe1ff */
[----:B------:R-:W-:Y:S02]  /*11e0*/  UIMAD UR5, UR7, UR5, UR71 ;  /* 0x00000005070572a4 */ /* 0x000fe4000f8e0247 */
[----:B------:R-:W-:-:S04]  /*11f0*/  UIADD3 UR4, UPT, UPT, -UR6, URZ, URZ ;  /* 0x000000ff06047290 */ /* 0x000fc8000fffe1ff */
[----:B------:R-:W-:Y:S01]  /*1200*/  IMAD.U32 R87, RZ, RZ, UR5 ;  /* 0x00000005ff577e24 */ /* 0x000fe2000f8e00ff */
[----:B------:R-:W-:-:S06]  /*1210*/  UIMAD UR4, UR8, UR4, UR28 ;  /* 0x00000004080472a4 */ /* 0x000fcc000f8e021c */
[----:B------:R-:W-:Y:S01]  /*1220*/  IMAD.U32 R86, RZ, RZ, UR4 ;  /* 0x00000004ff567e24 */ /* 0x000fe2000f8e00ff */
[----:B-12---:R-:W-:Y:S06]  /*1230*/  BRA.U UP5, `(.L_x_17) ;  /* 0x00000001056c7547 */ /* 0x006fec000b800000 */
[----:B------:R-:W-:Y:S02]  /*1240*/  R2UR UR4, R86 ;  /* 0x00000000560472ca */ /* 0x000fe400000e0000 */
[----:B------:R-:W-:-:S11]  /*1250*/  R2UR UR10, R87 ;  /* 0x00000000570a72ca */ /* 0x000fd600000e0000 */
[----:B------:R-:W-:Y:S02]  /*1260*/  UISETP.NE.AND UP0, UPT, UR4, URZ, UPT ;  /* 0x000000ff0400728c */ /* 0x000fe4000bf05270 */
[----:B------:R-:W-:Y:S02]  /*1270*/  ULOP3.LUT UR4, UR10, 0x2, URZ, 0x3c, !UPT ;  /* 0x000000020a047892 */ /* 0x000fe4000f8e3cff */
[----:B------:R-:W-:Y:S02]  /*1280*/  UISETP.GT.U32.AND UP2, UPT, UR10, 0x1, UP0 ;  /* 0x000000010a00788c */ /* 0x000fe40008744070 */
[----:B------:R-:W-:Y:S02]  /*1290*/  ULOP3.LUT UR5, UR10, 0x4, URZ, 0x3c, !UPT ;  /* 0x000000040a057892 */ /* 0x000fe4000f8e3cff */
[----:B------:R-:W-:Y:S02]  /*12a0*/  USEL UR8, URZ, 0x1, UP2 ;  /* 0x00000001ff087887 */ /* 0x000fe40009000000 */
[----:B------:R-:W-:-:S02]  /*12b0*/  USEL UR7, URZ, 0x2, UP2 ;  /* 0x00000002ff077887 */ /* 0x000fc40009000000 */
[----:B------:R-:W-:Y:S02]  /*12c0*/  UISETP.GT.U32.AND UP2, UPT, UR4, 0x1, UP0 ;  /* 0x000000010400788c */ /* 0x000fe40008744070 */
[----:B------:R-:W-:Y:S02]  /*12d0*/  ULOP3.LUT UR4, UR10, 0x6, URZ, 0x3c, !UPT ;  /* 0x000000060a047892 */ /* 0x000fe4000f8e3cff */
[----:B------:R-:W-:Y:S02]  /*12e0*/  USEL UR6, URZ, 0x4, UP2 ;  /* 0x00000004ff067887 */ /* 0x000fe40009000000 */
[----:B------:R-:W-:Y:S02]  /*12f0*/  USEL UR9, URZ, 0x8, UP2 ;  /* 0x00000008ff097887 */ /* 0x000fe40009000000 */
[----:B------:R-:W-:Y:S02]  /*1300*/  UISETP.GT.U32.AND UP2, UPT, UR5, 0x1, UP0 ;  /* 0x000000010500788c */ /* 0x000fe40008744070 */
[----:B------:R-:W-:-:S02]  /*1310*/  UISETP.GT.U32.AND UP0, UPT, UR4, 0x1, UP0 ;  /* 0x000000010400788c */ /* 0x000fc40008704070 */
[----:B------:R-:W-:Y:S02]  /*1320*/  USEL UR4, URZ, 0x10, UP2 ;  /* 0x00000010ff047887 */ /* 0x000fe40009000000 */
[----:B------:R-:W-:Y:S02]  /*1330*/  UIADD3 UR5, UPT, UPT, UR6, UR7, UR8 ;  /* 0x0000000706057290 */ /* 0x000fe4000fffe008 */
[----:B------:R-:W-:Y:S02]  /*1340*/  USEL UR7, URZ, 0x40, UP0 ;  /* 0x00000040ff077887 */ /* 0x000fe40008000000 */
[----:B------:R-:W-:Y:S02]  /*1350*/  USEL UR8, URZ, 0x20, UP2 ;  /* 0x00000020ff087887 */ /* 0x000fe40009000000 */
[----:B------:R-:W-:Y:S02]  /*1360*/  UIADD3 UR5, UPT, UPT, UR4, UR5, UR9 ;  /* 0x0000000504057290 */ /* 0x000fe4000fffe009 */
[----:B------:R-:W-:-:S02]  /*1370*/  ULOP3.LUT UR4, UR10, 0xfffffffe, URZ, 0xc0, !UPT ;  /* 0xfffffffe0a047892 */ /* 0x000fc4000f8ec0ff */
[----:B------:R-:W-:Y:S02]  /*1380*/  USEL UR6, URZ, 0x80, UP0 ;  /* 0x00000080ff067887 */ /* 0x000fe40008000000 */
[----:B------:R-:W-:-:S03]  /*1390*/  UIADD3 UR5, UPT, UPT, UR7, UR5, UR8 ;  /* 0x0000000507057290 */ /* 0x000fc6000fffe008 */
[----:B------:R-:W-:Y:S01]  /*13a0*/  UMOV UR7, 0x3 ;  /* 0x0000000300077882 */ /* 0x000fe20000000000 */
[----:B------:R-:W-:Y:S02]  /*13b0*/  UIADD3 UR5, UPT, UPT, UR5, UR6, URZ ;  /* 0x0000000605057290 */ /* 0x000fe4000fffe0ff */
[----:B------:R-:W-:-:S04]  /*13c0*/  USHF.L.U32 UR4, UR7, UR4, URZ ;  /* 0x0000000407047299 */ /* 0x000fc800080006ff */
[----:B------:R-:W-:Y:S02]  /*13d0*/  IMAD.U32 R4, RZ, RZ, UR5 ;  /* 0x00000005ff047e24 */ /* 0x000fe4000f8e00ff */
[----:B------:R-:W-:-:S07]  /*13e0*/  IMAD.U32 R3, RZ, RZ, UR4 ;  /* 0x00000004ff037e24 */ /* 0x000fce000f8e00ff */
.L_x_17:
[----:B------:R-:W1:Y:S01]  /*13f0*/  S2UR UR52, SR_CTAID.Z ;  /* 0x00000000003479c3 */ /* 0x000e620000002700 */
[----:B------:R-:W-:Y:S01]  /*1400*/  UISETP.GE.AND UP0, UPT, UR19, 0x1, UPT ;  /* 0x000000011300788c */ /* 0x000fe2000bf06270 */
[----:B------:R-:W-:-:S08]  /*1410*/  UMOV UR24, 0x55 ;  /* 0x0000005500187882 */ /* 0x000fd00000000000 */
[----:B------:R-:W-:Y:S05]  /*1420*/  BRA.U !UP0, `(.L_x_18) ;  /* 0x0000000108d07547 */ /* 0x000fea000b800000 */
[----:B------:R-:W2:Y:S01]  /*1430*/  LDCU.128 UR12, c[0x0][0xf10] ;  /* 0x0001e200ff0c77ac */ /* 0x000ea20008000c00 */
[----:B------:R-:W3:Y:S01]  /*1440*/  LDCU UR6, c[0x0][0x370] ;  /* 0x00006e00ff0677ac */ /* 0x000ee20008000800 */
[----:B------:R-:W4:Y:S01]  /*1450*/  LDCU UR7, c[0x0][0x374] ;  /* 0x00006e80ff0777ac */ /* 0x000f220008000800 */
[----:B------:R-:W1:Y:S01]  /*1460*/  LDCU UR21, c[0x0][0xf0c] ;  /* 0x0001e180ff1577ac */ /* 0x000e620008000800 */
[----:B------:R-:W1:Y:S01]  /*1470*/  LDCU UR22, c[0x0][0xf20] ;  /* 0x0001e400ff1677ac */ /* 0x000e620008000800 */
[----:B------:R-:W1:Y:S01]  /*1480*/  LDCU.64 UR8, c[0x0][0xf28] ;  /* 0x0001e500ff0877ac */ /* 0x000e620008000a00 */
[----:B--2---:R-:W-:Y:S02]  /*1490*/  UISETP.NE.AND UP3, UPT, UR14, 0x1, UPT ;  /* 0x000000010e00788c */ /* 0x004fe4000bf65270 */
[----:B----4-:R-:W-:Y:S02]  /*14a0*/  UIMAD.WIDE.U32 UR10, UR7, UR15, URZ ;  /* 0x0000000f070a72a5 */ /* 0x010fe4000f8e00ff */
[----:B---3--:R-:W-:-:S02]  /*14b0*/  UIMAD.WIDE.U32 UR16, UR6, UR12, URZ ;  /* 0x0000000c061072a5 */ /* 0x008fc4000f8e00ff */
[----:B-1----:R-:W-:Y:S02]  /*14c0*/  UISETP.NE.AND UP0, UPT, UR21, 0x1, UPT ;  /* 0x000000011500788c */ /* 0x002fe4000bf05270 */
[----:B------:R-:W-:Y:S01]  /*14d0*/  UIMAD.WIDE.U32 UR4, UR26, UR12, URZ ;  /* 0x0000000c1a0472a5 */ /* 0x000fe2000f8e00ff */
[----:B------:R-:W-:Y:S02]  /*14e0*/  UMOV UR10, UR11 ;  /* 0x0000000b000a7c82 */ /* 0x000fe40008000000 */
[----:B------:R-:W-:Y:S01]  /*14f0*/  UMOV UR16, UR17 ;  /* 0x0000001100107c82 */ /* 0x000fe20008000000 */
[----:B------:R-:W-:Y:S02]  /*1500*/  @UP3 USHF.R.U32.HI UR7, URZ, UR22, UR10 ;  /* 0x00000016ff073299 */ /* 0x000fe4000801160a */
[----:B------:R-:W-:Y:S02]  /*1510*/  UISETP.NE.AND UP2, UPT, UR19, 0x1, UPT ;  /* 0x000000011300788c */ /* 0x000fe4000bf45270 */
[----:B------:R-:W-:-:S02]  /*1520*/  USHF.R.U32.HI UR5, URZ, UR13, UR5 ;  /* 0x0000000dff057299 */ /* 0x000fc40008011605 */
[----:B------:R-:W-:Y:S02]  /*1530*/  @UP0 USHF.R.U32.HI UR6, URZ, UR13, UR16 ;  /* 0x0000000dff060299 */ /* 0x000fe40008011610 */
[----:B------:R-:W-:Y:S02]  /*1540*/  UIMAD.WIDE.U32 UR12, UR28, UR15, URZ ;  /* 0x0000000f1c0c72a5 */ /* 0x000fe4000f8e00ff */
[----:B------:R-:W-:Y:S02]  /*1550*/  UIMAD.WIDE.U32 UR10, UR7, UR8, URZ ;  /* 0x00000008070a72a5 */ /* 0x000fe4000f8e00ff */
[----:B------:R-:W-:Y:S02]  /*1560*/  UIMAD.WIDE.U32 UR16, UR6, UR8, URZ ;  /* 0x00000008061072a5 */ /* 0x000fe4000f8e00ff */
[----:B------:R-:W-:Y:S01]  /*1570*/  USEL UR5, UR26, UR5, !UP0 ;  /* 0x000000051a057287 */ /* 0x000fe2000c000000 */
[----:B------:R-:W-:Y:S02]  /*1580*/  UMOV UR4, UR13 ;  /* 0x0000000d00047c82 */ /* 0x000fe40008000000 */
[----:B------:R-:W-:Y:S01]  /*1590*/  UMOV UR10, UR11 ;  /* 0x0000000b000a7c82 */ /* 0x000fe20008000000 */
[----:B------:R-:W-:-:S02]  /*15a0*/  USHF.R.U32.HI UR4, URZ, UR22, UR4 ;  /* 0x00000016ff047299 */ /* 0x000fc40008011604 */
[----:B------:R-:W-:Y:S01]  /*15b0*/  @UP2 USHF.R.U32.HI UR7, URZ, UR9, UR10 ;  /* 0x00000009ff072299 */ /* 0x000fe2000801160a */
[----:B------:R-:W-:Y:S01]  /*15c0*/  UMOV UR16, UR17 ;  /* 0x0000001100107c82 */ /* 0x000fe20008000000 */
[----:B------:R-:W-:Y:S02]  /*15d0*/  USEL UR4, UR28, UR4, !UP3 ;  /* 0x000000041c047287 */ /* 0x000fe4000d800000 */
[----:B------:R-:W-:Y:S02]  /*15e0*/  @UP2 USHF.R.U32.HI UR6, URZ, UR9, UR16 ;  /* 0x00000009ff062299 */ /* 0x000fe40008011610 */
[----:B------:R-:W-:Y:S02]  /*15f0*/  UIMAD UR7, UR7, UR19, URZ ;  /* 0x00000013070772a4 */ /* 0x000fe4000f8e02ff */
[----:B------:R-:W-:Y:S02]  /*1600*/  UIMAD UR12, UR6, UR19, URZ ;  /* 0x00000013060c72a4 */ /* 0x000fe4000f8e02ff */
[----:B------:R-:W-:-:S02]  /*1610*/  UISETP.GE.AND UP0, UPT, UR4, UR7, UPT ;  /* 0x000000070400728c */ /* 0x000fc4000bf06270 */
[----:B------:R-:W-:Y:S02]  /*1620*/  UIMAD.WIDE.U32 UR10, UR4, UR8, URZ ;  /* 0x00000008040a72a5 */ /* 0x000fe4000f8e00ff */
[----:B------:R-:W-:Y:S02]  /*1630*/  UISETP.GE.OR UP0, UPT, UR5, UR12, UP0 ;  /* 0x0000000c0500728c */ /* 0x000fe40008706670 */
[----:B------:R-:W-:Y:S02]  /*1640*/  UIMAD.WIDE.U32 UR12, UR5, UR8, URZ ;  /* 0x00000008050c72a5 */ /* 0x000fe4000f8e00ff */
[----:B------:R-:W-:Y:S01]  /*1650*/  UIADD3 UR10, UPT, UPT, -UR4, URZ, URZ ;  /* 0x000000ff040a7290 */ /* 0x000fe2000fffe1ff */
[----:B------:R-:W-:Y:S01]  /*1660*/  UMOV UR8, UR11 ;  /* 0x0000000b00087c82 */ /* 0x000fe20008000000 */
[----:B------:R-:W-:Y:S02]  /*1670*/  UIADD3 UR11, UPT, UPT, -UR5, URZ, URZ ;  /* 0x000000ff050b7290 */ /* 0x000fe4000fffe1ff */
[----:B------:R-:W-:-:S03]  /*1680*/  USHF.R.U32.HI UR8, URZ, UR9, UR8 ;  /* 0x00000009ff087299 */ /* 0x000fc60008011608 */
[----:B------:R-:W-:Y:S01]  /*1690*/  @!UP0 UMOV UR7, UR13 ;  /* 0x0000000d00078c82 */ /* 0x000fe20008000000 */
[----:B------:R-:W-:Y:S02]  /*16a0*/  UIMAD UR28, UR14, UR10, UR28 ;  /* 0x0000000a0e1c72a4 */ /* 0x000fe4000f8e021c */
[----:B------:R-:W-:Y:S02]  /*16b0*/  USEL UR8, UR4, UR8, !UP2 ;  /* 0x0000000804087287 */ /* 0x000fe4000d000000 */
[----:B------:R-:W-:Y:S02]  /*16c0*/  @!UP0 USHF.R.U32.HI UR7, URZ, UR9, UR7 ;  /* 0x00000009ff078299 */ /* 0x000fe40008011607 */
[----:B------:R-:W-:Y:S02]  /*16d0*/  UIADD3 UR9, UPT, UPT, -UR8, URZ, URZ ;  /* 0x000000ff08097290 */ /* 0x000fe4000fffe1ff */
[----:B------:R-:W-:Y:S02]  /*16e0*/  @!UP0 USEL UR7, UR5, UR7, !UP2 ;  /* 0x0000000705078287 */ /* 0x000fe4000d000000 */
[----:B------:R-:W-:-:S02]  /*16f0*/  UIMAD UR9, UR19, UR9, UR4 ;  /* 0x00000009130972a4 */ /* 0x000fc4000f8e0204 */
[----:B------:R-:W-:Y:S02]  /*1700*/  @!UP0 UIADD3 UR8, UPT, UPT, UR8, -UR7, URZ ;  /* 0x8000000708088290 */ /* 0x000fe4000fffe0ff */
[----:B------:R-:W-:Y:S02]  /*1710*/  @!UP0 UIMAD UR6, UR9, UR6, UR7 ;  /* 0x00000006090682a4 */ /* 0x000fe4000f8e0207 */
[----:B------:R-:W-:Y:S02]  /*1720*/  @!UP0 UIMAD UR4, UR8, UR19, UR5 ;  /* 0x00000013080482a4 */ /* 0x000fe4000f8e0205 */
[----:B------:R-:W-:Y:S02]  /*1730*/  UIMAD UR26, UR21, UR11, UR26 ;  /* 0x0000000b151a72a4 */ /* 0x000fe4000f8e021a */
[----:B------:R-:W-:Y:S01]  /*1740*/  UIMAD UR28, UR4, UR14, UR28 ;  /* 0x0000000e041c72a4 */ /* 0x000fe2000f8e021c */
[----:B------:R-:W-:Y:S02]  /*1750*/  @!UP0 UMOV UR5, UR6 ;  /* 0x0000000600058c82 */ /* 0x000fe40008000000 */
[----:B------:R-:W-:-:S12]  /*1760*/  UIMAD UR26, UR5, UR21, UR26 ;  /* 0x00000015051a72a4 */ /* 0x000fd8000f8e021a */
.L_x_18:
[----:B------:R-:W-:Y:S02]  /*1770*/  UISETP.NE.AND UP2, UPT, UR23, 0x1, UPT ;  /* 0x000000011700788c */ /* 0x000fe4000bf45270 */
[----:B------:R-:W-:Y:S02]  /*1780*/  ULOP3.LUT UR53, UR53, 0x380, URZ, 0xc0, !UPT ;  /* 0x0000038035357892 */ /* 0x000fe4000f8ec0ff */
[----:B------:R-:W-:Y:S02]  /*1790*/  ULOP3.LUT UR38, UR38, 0xffff, URZ, 0xc0, !UPT ;  /* 0x0000ffff26267892 */ /* 0x000fe4000f8ec0ff */
[----:B------:R-:W-:Y:S02]  /*17a0*/  UISETP.NE.AND UP0, UPT, UR18, 0x2, UPT ;  /* 0x000000021200788c */ /* 0x000fe4000bf05270 */
[----:B------:R-:W-:Y:S02]  /*17b0*/  ULOP3.LUT UR73, UR71, 0x1, URZ, 0xc0, !UPT ;  /* 0x0000000147497892 */ /* 0x000fe4000f8ec0ff */
[----:B------:R-:W-:-:S02]  /*17c0*/  ULOP3.LUT UR69, UR69, 0x3, URZ, 0xc0, !UPT ;  /* 0x0000000345457892 */ /* 0x000fc4000f8ec0ff */
[----:B------:R-:W-:Y:S02]  /*17d0*/  ULOP3.LUT UR45, UR45, 0xc00, URZ, 0xc0, !UPT ;  /* 0x00000c002d2d7892 */ /* 0x000fe4000f8ec0ff */
[----:B------:R-:W-:Y:S02]  /*17e0*/  ULOP3.LUT UR10, UR20, 0xc0, URZ, 0xc0, !UPT ;  /* 0x000000c0140a7892 */ /* 0x000fe4000f8ec0ff */
[----:B------:R-:W-:Y:S02]  /*17f0*/  USHF.R.U32.HI UR59, URZ, 0x9, UR53 ;  /* 0x00000009ff3b7899 */ /* 0x000fe40008011635 */
[----:B------:R-:W-:Y:S01]  /*1800*/  USHF.L.U32 UR38, UR24, UR38, URZ ;  /* 0x0000002618267299 */ /* 0x000fe200080006ff */
[----:B------:R-:W-:Y:S11]  /*1810*/  BRA.U UP2, `(.L_x_19) ;  /* 0x0000000102407547 */ /* 0x000ff6000b800000 */
[----:B------:R-:W2:Y:S01]  /*1820*/  LDCU.128 UR12, c[0x0][0xf10] ;  /* 0x0001e200ff0c77ac */ /* 0x000ea20008000c00 */
[----:B------:R-:W3:Y:S01]  /*1830*/  LDCU UR8, c[0x0][0xf0c] ;  /* 0x0001e180ff0877ac */ /* 0x000ee20008000800 */
[----:B------:R-:W4:Y:S01]  /*1840*/  LDCU UR9, c[0x0][0xf20] ;  /* 0x0001e400ff0977ac */ /* 0x000f220008000800 */
[----:B--2---:R-:W-:Y:S02]  /*1850*/  UIMAD.WIDE.U32 UR4, UR26, UR12, URZ ;  /* 0x0000000c1a0472a5 */ /* 0x004fe4000f8e00ff */
[----:B------:R-:W-:Y:S02]  /*1860*/  UIMAD.WIDE.U32 UR6, UR28, UR15, URZ ;  /* 0x0000000f1c0672a5 */ /* 0x000fe4000f8e00ff */
[----:B---3--:R-:W-:Y:S02]  /*1870*/  UISETP.NE.AND UP2, UPT, UR8, 0x1, UPT ;  /* 0x000000010800788c */ /* 0x008fe4000bf45270 */
[----:B------:R-:W-:-:S03]  /*1880*/  USHF.R.U32.HI UR5, URZ, UR13, UR5 ;  /* 0x0000000dff057299 */ /* 0x000fc60008011605 */
[----:B------:R-:W-:Y:S01]  /*1890*/  UMOV UR4, UR7 ;  /* 0x0000000700047c82 */ /* 0x000fe20008000000 */
[----:B------:R-:W-:Y:S02]  /*18a0*/  USEL UR5, UR26, UR5, !UP2 ;  /* 0x000000051a057287 */ /* 0x000fe4000d000000 */
[----:B------:R-:W-:Y:S02]  /*18b0*/  UISETP.NE.AND UP2, UPT, UR14, 0x1, UPT ;  /* 0x000000010e00788c */ /* 0x000fe4000bf45270 */
[----:B----4-:R-:W-:-:S04]  /*18c0*/  USHF.R.U32.HI UR4, URZ, UR9, UR4 ;  /* 0x00000009ff047299 */ /* 0x010fc80008011604 */
[----:B------:R-:W-:-:S04]  /*18d0*/  USEL UR4, UR28, UR4, !UP2 ;  /* 0x000000041c047287 */ /* 0x000fc8000d000000 */
[----:B------:R-:W-:Y:S02]  /*18e0*/  UIADD3 UR6, UPT, UPT, UR5, -UR4, URZ ;  /* 0x8000000405067290 */ /* 0x000fe4000fffe0ff */
[----:B------:R-:W-:Y:S02]  /*18f0*/  UIADD3 UR4, UPT, UPT, -UR5, UR4, URZ ;  /* 0x0000000405047290 */ /* 0x000fe4000fffe1ff */
[----:B------:R-:W-:Y:S02]  /*1900*/  UIMAD UR28, UR6, UR14, UR28 ;  /* 0x0000000e061c72a4 */ /* 0x000fe4000f8e021c */
[----:B------:R-:W-:-:S12]  /*1910*/  UIMAD UR26, UR4, UR8, UR26 ;  /* 0x00000008041a72a4 */ /* 0x000fd8000f8e021a */
.L_x_19:
[----:B------:R-:W-:Y:S05]  /*1920*/  BRA.U !UP6, `(.L_x_20) ;  /* 0x000000010e0c7547 */ /* 0x000fea000b800000 */
[----:B------:R-:W-:Y:S01]  /*1930*/  UCGABAR_WAIT ;  /* 0x0000000000007dc7 */ /* 0x000fe20008000000 */
[----:B------:R-:W-:Y:S01]  /*1940*/  CCTL.IVALL ;  /* 0x00000000ff00798f */ /* 0x000fe20002000000 */
[----:B------:R-:W-:Y:S05]  /*1950*/  BRA `(.L_x_21) ;  /* 0x0000000000047947 */ /* 0x000fea0003800000 */
.L_x_20:
[----:B------:R-:W-:Y:S06]  /*1960*/  BAR.SYNC.DEFER_BLOCKING 0x0 ;  /* 0x0000000000007b1d */ /* 0x000fec0000010000 */
.L_x_21:
[----:B------:R-:W-:Y:S05]  /*1970*/  BRA.U UP0, `(.L_x_22) ;  /* 0x0000001900207547 */ /* 0x000fea000b800000 */
[----:B------:R-:W2:Y:S01]  /*1980*/  LDCU UR6, c[0x0][0x38c] ;  /* 0x00007180ff0677ac */ /* 0x000ea20008000800 */
[----:B------:R-:W-:Y:S01]  /*1990*/  PLOP3.LUT P2, PT, PT, PT, UP4, 0x80, 0x8 ;  /* 0x000000000008781c */ /* 0x000fe20003f4f048 */
[----:B------:R-:W-:Y:S01]  /*19a0*/  IMAD.MOV.U32 R12, RZ, RZ, 0x1 ;  /* 0x00000001ff0c7424 */ /* 0x000fe200078e00ff */
[----:B------:R-:W-:Y:S02]  /*19b0*/  ISETP.NE.AND P3, PT, R5, RZ, P4 ;  /* 0x000000ff0500720c */ /* 0x000fe40002765270 */
[----:B------:R-:W-:Y:S02]  /*19c0*/  CS2R R10, SRZ ;  /* 0x00000000000a7805 */ /* 0x000fe4000001ff00 */
[----:B------:R-:W-:Y:S01]  /*19d0*/  PLOP3.LUT P2, PT, P2, PT, PT, 0x8, 0x80 ;  /* 0x000000000080781c */ /* 0x000fe2000174e170 */
[----:B------:R-:W-:Y:S01]  /*19e0*/  IMAD.MOV.U32 R9, RZ, RZ, RZ ;  /* 0x000000ffff097224 */ /* 0x000fe200078e00ff */
[----:B------:R-:W3:Y:S01]  /*19f0*/  LDCU UR65, c[0x0][0x370] ;  /* 0x00006e00ff4177ac */ /* 0x000ee20008000800 */
[----:B------:R-:W-:Y:S01]  /*1a00*/  IMAD.MOV.U32 R8, RZ, RZ, 0x1 ;  /* 0x00000001ff087424 */ /* 0x000fe200078e00ff */
[----:B------:R-:W4:Y:S01]  /*1a10*/  LDCU.64 UR54, c[0x0][0x348] ;  /* 0x00006900ff3677ac */ /* 0x000f220008000a00 */
[----:B------:R-:W-:Y:S01]  /*1a20*/  ULEA UR69, UR73, UR69, 0x2 ;  /* 0x0000004549457291 */ /* 0x000fe2000f8e10ff */
[----:B------:R-:W1:Y:S01]  /*1a30*/  LDCU UR64, c[0x0][0x374] ;  /* 0x00006e80ff4077ac */ /* 0x000e620008000800 */
[----:B--2---:R-:W-:-:S02]  /*1a40*/  UIADD3 UR5, UPT, UPT, UR6, 0xff, URZ ;  /* 0x000000ff06057890 */ /* 0x004fc4000fffe0ff */
[----:B------:R-:W-:Y:S02]  /*1a50*/  UIADD3 UR72, UPT, UPT, UR6, 0x1fe, URZ ;  /* 0x000001fe06487890 */ /* 0x000fe4000fffe0ff */
[----:B------:R-:W-:Y:S01]  /*1a60*/  USHF.R.S32.HI UR4, URZ, 0x1f, UR5 ;  /* 0x0000001fff047899 */ /* 0x000fe20008011405 */
[----:B------:R-:W-:-:S03]  /*1a70*/  UMOV UR29, URZ ;  /* 0x000000ff001d7c82 */ /* 0x000fc60008000000 */
[----:B------:R-:W-:Y:S02]  /*1a80*/  ULEA.HI UR4, UR4, UR5, URZ, 0x8 ;  /* 0x0000000504047291 */ /* 0x000fe4000f8f40ff */
[----:B------:R-:W-:Y:S02]  /*1a90*/  UIADD3 UR5, UPT, UPT, UR6, -0x1, URZ ;  /* 0xffffffff06057890 */ /* 0x000fe4000fffe0ff */
[----:B------:R-:W-:Y:S02]  /*1aa0*/  USHF.R.S32.HI UR67, URZ, 0x8, UR4 ;  /* 0x00000008ff437899 */ /* 0x000fe40008011404 */
[----:B------:R-:W-:Y:S02]  /*1ab0*/  UISETP.GE.U32.AND UP1, UPT, UR5, -0x1ff, UPT ;  /* 0xfffffe010500788c */ /* 0x000fe4000bf26070 */
[----:B------:R-:W-:-:S04]  /*1ac0*/  UISETP.LT.U32.AND UP0, UPT, UR67, 0x4, UPT ;  /* 0x000000044300788c */ /* 0x000fc8000bf01070 */
[----:B------:R-:W-:Y:S02]  /*1ad0*/  USEL UR66, UR67, 0x4, UP0 ;  /* 0x0000000443427887 */ /* 0x000fe40008000000 */
[----:B------:R-:W-:Y:S02]  /*1ae0*/  UISETP.NE.AND UP0, UPT, UR18, URZ, UPT ;  /* 0x000000ff1200728c */ /* 0x000fe4000bf05270 */
[----:B------:R-:W-:Y:S02]  /*1af0*/  UIADD3 UR4, UPT, UPT, UR66, -0x1, URZ ;  /* 0xffffffff42047890 */ /* 0x000fe4000fffe0ff */
[----:B------:R-:W-:Y:S02]  /*1b00*/  @UP1 UIADD3 UR4, UPT, UPT, UR66, URZ, URZ ;  /* 0x000000ff42041290 */ /* 0x000fe4000fffe0ff */
[----:B------:R-:W-:Y:S02]  /*1b10*/  USEL UR58, UR58, 0x2, UP0 ;  /* 0x000000023a3a7887 */ /* 0x000fe40008000000 */
[----:B------:R-:W-:-:S02]  /*1b20*/  UIADD3 UR70, UPT, UPT, UR67, -UR66, URZ ;  /* 0x8000004243467290 */ /* 0x000fc4000fffe0ff */
[----:B------:R-:W-:Y:S02]  /*1b30*/  UIADD3 UR60, UPT, UPT, UR4, 0x1, URZ ;  /* 0x00000001043c7890 */ /* 0x000fe4000fffe0ff */
[----:B-1-34-:R-:W-:-:S12]  /*1b40*/  UIADD3 UR68, UPT, UPT, -UR4, URZ, URZ ;  /* 0x000000ff04447290 */ /* 0x01afd8000fffe1ff */
.L_x_46:
[----:B------:R-:W-:-:S13]  /*1b50*/  R2UR UR4, R88 ;  /* 0x00000000580472ca */ /* 0x000fda00000e0000 */
[----:B------:R-:W-:Y:S01]  /*1b60*/  UISETP.NE.AND UP0, UPT, UR4, URZ, UPT ;  /* 0x000000ff0400728c */ /* 0x000fe2000bf05270 */
[----:B-1----:R-:W1:Y:S02]  /*1b70*/  S2UR UR4, SR_CgaCtaId ;  /* 0x00000000000479c3 */ /* 0x002e640000008800 */
[----:B-1----:R-:W-:-:S06]  /*1b80*/  MOV R88, UR4 ;  /* 0x0000000400587c02 */ /* 0x002fcc0008000f00 */
[----:B---3--:R-:W-:Y:S05]  /*1b90*/  BRA.U UP0, `(.L_x_23) ;  /* 0x0000000100347547 */ /* 0x008fea000b800000 */
[----:B------:R-:W1:Y:S01]  /*1ba0*/  S2R R0, SR_CgaCtaId ;  /* 0x0000000000007919 */ /* 0x000e620000008800 */
[----:B------:R-:W-:Y:S02]  /*1bb0*/  MOV R3, 0x400 ;  /* 0x0000040000037802 */ /* 0x000fe40000000f00 */
[----:B------:R-:W-:Y:S02]  /*1bc0*/  SHF.L.U32 R2, R8, 0x1f, RZ ;  /* 0x0000001f08027819 */ /* 0x000fe400000006ff */
[----:B-1----:R-:W-:-:S05]  /*1bd0*/  LEA R0, R0, R3, 0x18 ;  /* 0x0000000300007211 */ /* 0x002fca00078ec0ff */
[----:B------:R-:W-:-:S04]  /*1be0*/  IMAD R3, R9, 0x8, R0 ;  /* 0x0000000809037824 */ /* 0x000fc800078e0200 */
[----:B------:R-:W1:Y:S02]  /*1bf0*/  SYNCS.PHASECHK.TRANS64.TRYWAIT P0, [R3+URZ+0xd0], R2 ;  /* 0x0000d002030075a7 */ /* 0x000e6400080011ff */
[----:B-1----:R-:W-:Y:S05]  /*1c00*/  @!P0 BRA `(.L_x_24) ;  /* 0x0000007800a88947 */ /* 0x002fea0003800000 */
.L_x_137:
[----:B------:R-:W-:Y:S01]  /*1c10*/  VIADD R9, R9, 0x1 ;  /* 0x0000000109097836 */ /* 0x000fe20000000000 */
[----:B------:R1:W-:Y:S04]  /*1c20*/  SYNCS.ARRIVE.TRANS64.A1T0 RZ, [R3+URZ+0xc0], RZ ;  /* 0x0000c0ff03ff79a7 */ /* 0x0003e800081000ff */
[----:B------:R-:W-:-:S04]  /*1c30*/  ISETP.NE.AND P0, PT, R9, 0x2, PT ;  /* 0x000000020900780c */ /* 0x000fc80003f05270 */
[----:B------:R-:W-:Y:S02]  /*1c40*/  SEL R9, R9, RZ, P0 ;  /* 0x000000ff09097207 */ /* 0x000fe40000000000 */
[----:B-1----:R-:W-:-:S04]  /*1c50*/  SEL R3, RZ, 0x1, P0 ;  /* 0x00000001ff037807 */ /* 0x002fc80000000000 */
[----:B------:R-:W-:Y:S02]  /*1c60*/  LOP3.LUT R8, R8, R3, RZ, 0x3c, !PT ;  /* 0x0000000308087212 */ /* 0x000fe400078e3cff */
.L_x_23:
[----:B------:R-:W-:Y:S01]  /*1c70*/  R2UR UR4, R88 ;  /* 0x00000000580472ca */ /* 0x000fe200000e0000 */
[----:B------:R-:W-:Y:S01]  /*1c80*/  UMOV UR7, 0x400 ;  /* 0x0000040000077882 */ /* 0x000fe20000000000 */
[----:B------:R-:W-:Y:S01]  /*1c90*/  SHF.L.U32 R0, R12, 0x1f, RZ ;  /* 0x0000001f0c007819 */ /* 0x000fe200000006ff */
[----:B------:R-:W-:Y:S02]  /*1ca0*/  UISETP.GE.U32.AND UP0, UPT, UR72, 0x1ff, UPT ;  /* 0x000001ff4800788c */ /* 0x000fe4000bf06070 */
[----:B------:R-:W-:Y:S02]  /*1cb0*/  ULEA UR35, UR28, UR69, 0x3 ;  /* 0x000000451c237291 */ /* 0x000fe4000f8e18ff */
[----:B------:R-:W-:Y:S02]  /*1cc0*/  ULEA.HI UR12, UR28, UR28, URZ, 0x1 ;  /* 0x0000001c1c0c7291 */ /* 0x000fe4000f8f08ff */
[----:B------:R-:W-:Y:S02]  /*1cd0*/  USHF.L.U32 UR35, UR35, 0x3, URZ ;  /* 0x0000000323237899 */ /* 0x000fe400080006ff */
[----:B------:R-:W-:-:S02]  /*1ce0*/  USHF.R.S32.HI UR12, URZ, 0x1, UR12 ;  /* 0x00000001ff0c7899 */ /* 0x000fc4000801140c */
[----:B------:R-:W-:Y:S01]  /*1cf0*/  ULEA UR7, UR4, UR7, 0x18 ;  /* 0x0000000704077291 */ /* 0x000fe2000f8ec0ff */
[----:B------:R-:W-:-:S03]  /*1d00*/  UMOV UR15, URZ ;  /* 0x000000ff000f7c82 */ /* 0x000fc60008000000 */
[----:B------:R-:W-:-:S09]  /*1d10*/  ULEA UR4, UR29, UR7, 0x3 ;  /* 0x000000071d047291 */ /* 0x000fd2000f8e18ff */
[----:B------:R1:W2:Y:S01]  /*1d20*/  SYNCS.PHASECHK.TRANS64.TRYWAIT P1, [UR4+0x20], R0 ;  /* 0x00002000ff0075a7 */ /* 0x0002a20008021104 */
[----:B------:R-:W-:-:S04]  /*1d30*/  ULEA.HI UR4, UR26, UR26, URZ, 0x1 ;  /* 0x0000001a1a047291 */ /* 0x000fc8000f8f08ff */
[----:B------:R-:W-:Y:S02]  /*1d40*/  USHF.L.U32 UR51, UR4, 0x7, URZ ;  /* 0x0000000704337899 */ /* 0x000fe400080006ff */
[----:B------:R-:W-:Y:S02]  /*1d50*/  ULOP3.LUT UR20, UR4, 0xfffffffe, URZ, 0xc0, !UPT ;  /* 0xfffffffe04147892 */ /* 0x000fe4000f8ec0ff */
[----:B------:R-:W-:Y:S02]  /*1d60*/  ULOP3.LUT UR51, UR51, 0xffffff00, URZ, 0xc0, !UPT ;  /* 0xffffff0033337892 */ /* 0x000fe4000f8ec0ff */
[----:B------:R-:W-:Y:S02]  /*1d70*/  ULOP3.LUT UR20, UR20, 0x1, UR71, 0xf8, !UPT ;  /* 0x0000000114147892 */ /* 0x000fe4000f8ef847 */
[----:B------:R-:W-:Y:S01]  /*1d80*/  ULEA UR51, UR73, UR51, 0x7 ;  /* 0x0000003349337291 */ /* 0x000fe2000f8e38ff */
[----:B------:R-:W-:Y:S11]  /*1d90*/  BRA.U !UP0, `(.L_x_25) ;  /* 0x00000005085c7547 */ /* 0x000ff6000b800000 */
[----:B------:R-:W-:Y:S01]  /*1da0*/  UMOV UR37, UR68 ;  /* 0x0000004400257c82 */ /* 0x000fe20008000000 */
[----:B------:R-:W-:Y:S01]  /*1db0*/  UMOV UR5, UR29 ;  /* 0x0000001d00057c82 */ /* 0x000fe20008000000 */
[----:B------:R-:W-:Y:S01]  /*1dc0*/  UMOV UR42, 0x80 ;  /* 0x00000080002a7882 */ /* 0x000fe20000000000 */
[----:B------:R-:W-:Y:S01]  /*1dd0*/  UMOV UR19, URZ ;  /* 0x000000ff00137c82 */ /* 0x000fe20008000000 */
[----:B------:R-:W-:-:S05]  /*1de0*/  UMOV UR11, UR59 ;  /* 0x0000003b000b7c82 */ /* 0x000fca0008000000 */
.L_x_33:
[----:B------:R-:W-:Y:S01]  /*1df0*/  ULEA UR6, UR5, UR7, 0x3 ;  /* 0x0000000705067291 */ /* 0x000fe2000f8e18ff */
[----:B--2---:R-:W-:Y:S01]  /*1e00*/  @P4 MOV R2, 0x15000 ;  /* 0x0001500000024802 */ /* 0x004fe20000000f00 */
[----:B--23--:R-:W-:Y:S10]  /*1e10*/  @P1 BRA `(.L_x_26) ;  /* 0x00000000000c1947 */ /* 0x00cff40003800000 */
[----:B------:R-:W-:-:S04]  /*1e20*/  SHF.L.U32 R3, R12, 0x1f, RZ ;  /* 0x0000001f0c037819 */ /* 0x000fc800000006ff */
[----:B------:R-:W2:Y:S02]  /*1e30*/  SYNCS.PHASECHK.TRANS64.TRYWAIT P0, [UR6+0x20], R3 ;  /* 0x00002003ff0075a7 */ /* 0x000ea40008001106 */
[----:B--2---:R-:W-:Y:S05]  /*1e40*/  @!P0 BRA `(.L_x_27) ;  /* 0x00000078002c8947 */ /* 0x004fea0003800000 */
.L_x_26:
[----:B------:R2:W-:Y:S01]  /*1e50*/  @P4 SYNCS.ARRIVE.TRANS64 RZ, [UR6], R2 ;  /* 0x00000002ffff49a7 */ /* 0x0005e20008000006 */
[----:B------:R-:W-:Y:S02]  /*1e60*/  ULOP3.LUT UR4, UR58, 0x2, URZ, 0xfc, !UPT ;  /* 0x000000023a047892 */ /* 0x000fe4000f8efcff */
[----:B------:R-:W-:Y:S02]  /*1e70*/  UIADD3 UR37, UPT, UPT, UR37, 0x1, URZ ;  /* 0x0000000125257890 */ /* 0x000fe4000fffe0ff */
[----:B------:R-:W-:Y:S02]  /*1e80*/  UISETP.NE.AND UP0, UPT, UR4, 0x2, UPT ;  /* 0x000000020400788c */ /* 0x000fe4000bf05270 */
[----:B------:R-:W-:-:S07]  /*1e90*/  UISETP.NE.AND UP4, UPT, UR37, 0x1, UPT ;  /* 0x000000012500788c */ /* 0x000fce000bf85270 */
[----:B------:R-:W-:Y:S05]  /*1ea0*/  BRA.U UP0, `(.L_x_28) ;  /* 0x0000000100047547 */ /* 0x000fea000b800000 */
[----:B------:R-:W-:Y:S05]  /*1eb0*/  BPT.TRAP 0x1 ;  /* 0x000000040000795c */ /* 0x000fea0000300000 */
.L_x_28:
[----:B------:R-:W-:Y:S04]  /*1ec0*/  BSSY.RECONVERGENT B0, `(.L_x_29) ;  /* 0x0000003000007945 */ /* 0x000fe80003800200 */
[----:B------:R-:W-:Y:S05]  /*1ed0*/  @!P3 BRA `(.L_x_30) ;  /* 0x000000000004b947 */ /* 0x000fea0003800000 */
[----:B------:R-:W-:Y:S05]  /*1ee0*/  BPT.TRAP 0x1 ;  /* 0x000000040000795c */ /* 0x000fea0000300000 */
.L_x_30:
[----:B------:R-:W-:Y:S05]  /*1ef0*/  BSYNC.RECONVERGENT B0 ;  /* 0x0000000000007941 */ /* 0x000fea0003800200 */
.L_x_29:
[----:B------:R-:W-:Y:S01]  /*1f00*/  UIADD3 UR4, UPT, UPT, UR5, 0x1, URZ ;  /* 0x0000000105047890 */ /* 0x000fe2000fffe0ff */
[----:B------:R-:W-:Y:S01]  /*1f10*/  BSSY.RECONVERGENT B0, `(.L_x_31) ;  /* 0x0000039000007945 */ /* 0x000fe20003800200 */
[----:B------:R-:W-:Y:S02]  /*1f20*/  ELECT P0, URZ, PT ;  /* 0x0000000000ff782f */ /* 0x000fe40003800000 */
[----:B------:R-:W-:-:S04]  /*1f30*/  UISETP.NE.AND UP0, UPT, UR4, 0x4, UPT ;  /* 0x000000040400788c */ /* 0x000fc8000bf05270 */
[----:B------:R-:W-:Y:S02]  /*1f40*/  USEL UR8, URZ, 0x1, UP0 ;  /* 0x00000001ff087887 */ /* 0x000fe40008000000 */
[----:B------:R-:W-:-:S04]  /*1f50*/  USEL UR29, UR4, URZ, UP0 ;  /* 0x000000ff041d7287 */ /* 0x000fc80008000000 */
[----:B------:R-:W-:Y:S01]  /*1f60*/  ULEA UR4, UR29, UR7, 0x3 ;  /* 0x000000071d047291 */ /* 0x000fe2000f8e18ff */
[----:B------:R-:W-:-:S04]  /*1f70*/  LOP3.LUT R12, R12, UR8, RZ, 0x3c, !PT ;  /* 0x000000080c0c7c12 */ /* 0x000fc8000f8e3cff */
[----:B-1----:R-:W-:-:S04]  /*1f80*/  SHF.L.U32 R0, R12, 0x1f, RZ ;  /* 0x0000001f0c007819 */ /* 0x002fc800000006ff */
[----:B------:R1:W3:Y:S01]  /*1f90*/  SYNCS.PHASECHK.TRANS64.TRYWAIT P1, [UR4+0x20], R0 ;  /* 0x00002000ff0075a7 */ /* 0x0002e20008021104 */
[----:B------:R-:W-:Y:S05]  /*1fa0*/  @!P0 BRA `(.L_x_32) ;  /* 0x0000000000bc8947 */ /* 0x000fea0003800000 */
[----:B------:R-:W-:Y:S02]  /*1fb0*/  ULEA UR24, UR5, UR45, 0xd ;  /* 0x0000002d05187291 */ /* 0x000fe4000f8e68ff */
[----:B------:R-:W-:Y:S02]  /*1fc0*/  ULEA UR40, UR5, UR7, 0xf ;  /* 0x0000000705287291 */ /* 0x000fe4000f8e78ff */
[----:B------:R-:W-:Y:S02]  /*1fd0*/  UIADD3 UR22, UP3, UPT, UR54, 0x80, URZ ;  /* 0x0000008036167890 */ /* 0x000fe4000ff7e0ff */
[----:B------:R-:W-:Y:S02]  /*1fe0*/  USHF.L.U32 UR16, UR5, 0xa, URZ ;  /* 0x0000000a05107899 */ /* 0x000fe400080006ff */
[----:B------:R-:W-:Y:S02]  /*1ff0*/  UIADD3 UR14, UP2, UPT, UR54, 0x180, URZ ;  /* 0x00000180360e7890 */ /* 0x000fe4000ff5e0ff */
[----:B------:R-:W-:-:S02]  /*2000*/  UIADD3 UR24, UPT, UPT, UR7, UR24, URZ ;  /* 0x0000001807187290 */ /* 0x000fc4000fffe0ff */
[----:B------:R-:W-:Y:S02]  /*2010*/  UIADD3 UR46, UP1, UPT, UR54, 0x280, URZ ;  /* 0x00000280362e7890 */ /* 0x000fe4000ff3e0ff */
[----:B------:R-:W-:Y:S02]  /*2020*/  UIADD3 UR50, UPT, UPT, UR42, -0x80, URZ ;  /* 0xffffff802a327890 */ /* 0x000fe4000fffe0ff */
[----:B------:R-:W-:Y:S02]  /*2030*/  ULOP3.LUT UR49, UR6, 0xfefffff8, URZ, 0xc0, !UPT ;  /* 0xfefffff806317892 */ /* 0x000fe4000f8ec0ff */
[----:B------:R-:W-:Y:S02]  /*2040*/  UIADD3.X UR23, UPT, UPT, URZ, UR55, URZ, UP3, !UPT ;  /* 0x00000037ff177290 */ /* 0x000fe40009ffe4ff */
[----:B------:R-:W-:Y:S02]  /*2050*/  UIADD3 UR48, UPT, UPT, UR40, 0x6400, URZ ;  /* 0x0000640028307890 */ /* 0x000fe4000fffe0ff */
[----:B------:R-:W-:-:S02]  /*2060*/  UIADD3 UR30, UP0, UPT, UR54, 0x380, URZ ;  /* 0x00000380361e7890 */ /* 0x000fc4000ff1e0ff */
[----:B------:R-:W-:Y:S02]  /*2070*/  ULOP3.LUT UR8, UR16, UR53, URZ, 0xfc, !UPT ;  /* 0x0000003510087292 */ /* 0x000fe4000f8efcff */
[----:B------:R-:W-:Y:S02]  /*2080*/  UIADD3 UR40, UPT, UPT, UR40, 0xa400, URZ ;  /* 0x0000a40028287890 */ /* 0x000fe4000fffe0ff */
[----:B------:R-:W-:Y:S02]  /*2090*/  UIADD3.X UR15, UPT, UPT, URZ, UR55, URZ, UP2, !UPT ;  /* 0x00000037ff0f7290 */ /* 0x000fe400097fe4ff */
[----:B------:R-:W-:Y:S02]  /*20a0*/  UIADD3 UR32, UPT, UPT, UR24, 0x26400, URZ ;  /* 0x0002640018207890 */ /* 0x000fe4000fffe0ff */
[----:B------:R-:W-:Y:S02]  /*20b0*/  UPRMT UR4, URZ, 0x5410, UR38 ;  /* 0x00005410ff047896 */ /* 0x000fe40008000026 */
[----:B------:R-:W-:-:S02]  /*20c0*/  UIADD3 UR24, UPT, UPT, UR24, 0x27400, URZ ;  /* 0x0002740018187890 */ /* 0x000fc4000fffe0ff */
[----:B------:R-:W-:Y:S02]  /*20d0*/  UIADD3.X UR47, UPT, UPT, URZ, UR55, URZ, UP1, !UPT ;  /* 0x00000037ff2f7290 */ /* 0x000fe40008ffe4ff */
[----:B------:R-:W-:Y:S02]  /*20e0*/  UIADD3 UR16, UPT, UPT, UR7, 0x2e400, UR16 ;  /* 0x0002e40007107890 */ /* 0x000fe4000fffe010 */
[----:B------:R-:W-:Y:S02]  /*20f0*/  UIADD3 UR8, UPT, UPT, UR7, 0x2f400, UR8 ;  /* 0x0002f40007087890 */ /* 0x000fe4000fffe008 */
[----:B------:R-:W-:Y:S01]  /*2100*/  UIADD3.X UR31, UPT, UPT, URZ, UR55, URZ, UP0, !UPT ;  /* 0x00000037ff1f7290 */ /* 0x000fe200087fe4ff */
[----:B------:R-:W-:Y:S01]  /*2110*/  UMOV UR56, 0x0 ;  /* 0x0000000000387882 */ /* 0x000fe20000000000 */
[----:B------:R-:W-:Y:S01]  /*2120*/  UMOV UR57, 0x10000000 ;  /* 0x1000000000397882 */ /* 0x000fe20000000000 */
[----:B------:R-:W-:Y:S01]  /*2130*/  UMOV UR43, UR51 ;  /* 0x00000033002b7c82 */ /* 0x000fe20008000000 */
[----:B------:R-:W-:Y:S01]  /*2140*/  UMOV UR44, UR52 ;  /* 0x00000034002c7c82 */ /* 0x000fe20008000000 */
[----:B------:R-:W-:Y:S01]  /*2150*/  UMOV UR41, UR49 ;  /* 0x0000003100297c82 */ /* 0x000fe20008000000 */
[----:B------:R-:W-:Y:S01]  /*2160*/  UMOV UR36, UR52 ;  /* 0x0000003400247c82 */ /* 0x000fe20008000000 */
[----:B------:R-:W-:Y:S01]  /*2170*/  UMOV UR33, UR49 ;  /* 0x0000003100217c82 */ /* 0x000fe20008000000 */
[----:B------:R-:W-:Y:S01]  /*2180*/  UMOV UR34, UR50 ;  /* 0x0000003200227c82 */ /* 0x000fe20008000000 */
[----:B------:R4:W-:Y:S01]  /*2190*/  UTMALDG.3D.2CTA [UR48], [UR22], desc[UR56] ;  /* 0x00003830160075b4 */ /* 0x0009e20008211000 */
[----:B------:R-:W-:Y:S01]  /*21a0*/  UMOV UR26, UR42 ;  /* 0x0000002a001a7c82 */ /* 0x000fe20008000000 */
[----:B------:R-:W-:Y:S01]  /*21b0*/  UMOV UR27, UR35 ;  /* 0x00000023001b7c82 */ /* 0x000fe20008000000 */
[----:B------:R-:W-:Y:S01]  /*21c0*/  UMOV UR28, UR52 ;  /* 0x00000034001c7c82 */ /* 0x000fe20008000000 */
[----:B------:R-:W-:Y:S01]  /*21d0*/  UMOV UR25, UR49 ;  /* 0x0000003100197c82 */ /* 0x000fe20008000000 */
[----:B------:R-:W-:Y:S01]  /*21e0*/  UMOV UR18, URZ ;  /* 0x000000ff00127c82 */ /* 0x000fe20008000000 */
[----:B------:R-:W-:Y:S01]  /*21f0*/  UMOV UR21, UR52 ;  /* 0x0000003400157c82 */ /* 0x000fe20008000000 */
[----:B------:R-:W-:Y:S01]  /*2200*/  UMOV UR17, UR49 ;  /* 0x0000003100117c82 */ /* 0x000fe20008000000 */
[----:B------:R4:W-:Y:S01]  /*2210*/  UTMALDG.3D.2CTA [UR40], [UR22], desc[UR56] ;  /* 0x00003828160075b4 */ /* 0x0009e20008211000 */
[----:B------:R-:W-:Y:S01]  /*2220*/  UMOV UR63, 0xff0000 ;  /* 0x00ff0000003f7882 */ /* 0x000fe20000000000 */
[----:B------:R-:W-:Y:S01]  /*2230*/  UMOV UR13, UR52 ;  /* 0x00000034000d7c82 */ /* 0x000fe20008000000 */
[----:B------:R-:W-:Y:S01]  /*2240*/  UMOV UR9, UR49 ;  /* 0x0000003100097c82 */ /* 0x000fe20008000000 */
[----:B------:R4:W-:Y:S01]  /*2250*/  UTMALDG.3D.MULTICAST.2CTA [UR32], [UR14], UR4, desc[UR56] ;  /* 0x000038200e0073b4 */ /* 0x0009e20008211804 */
[----:B------:R4:W-:Y:S01]  /*2260*/  UTMALDG.3D.MULTICAST.2CTA [UR24], [UR14], UR4, desc[UR56] ;  /* 0x000038180e0073b4 */ /* 0x0009e20008211804 */
[----:B------:R4:W-:Y:S01]  /*2270*/  UTMALDG.4D.2CTA [UR16], [UR46], desc[UR56] ;  /* 0x000038102e0075b4 */ /* 0x0009e20008219000 */
[----:B------:R4:W-:Y:S02]  /*2280*/  UTMALDG.4D.MULTICAST.2CTA [UR8], [UR30], UR63, desc[UR56] ;  /* 0x000038081e0073b4 */ /* 0x0009e4000821983f */
[----:B----4-:R-:W-:Y:S01]  /*2290*/  NOP ;  /* 0x0000000000007918 */ /* 0x010fe20000000000 */
.L_x_32:
[----:B------:R-:W-:Y:S05]  /*22a0*/  BSYNC.RECONVERGENT B0 ;  /* 0x0000000000007941 */ /* 0x000fea0003800200 */
.L_x_31:
[----:B------:R-:W-:Y:S02]  /*22b0*/  UIADD3 UR42, UPT, UPT, UR42, 0x100, URZ ;  /* 0x000001002a2a7890 */ /* 0x000fe4000fffe0ff */
[----:B------:R-:W-:Y:S02]  /*22c0*/  UIADD3 UR11, UPT, UPT, UR11, 0x2, URZ ;  /* 0x000000020b0b7890 */ /* 0x000fe4000fffe0ff */
[----:B------:R-:W-:Y:S01]  /*22d0*/  UIADD3 UR19, UPT, UPT, UR19, 0x2, URZ ;  /* 0x0000000213137890 */ /* 0x000fe2000fffe0ff */
[----:B------:R-:W-:Y:S01]  /*22e0*/  UMOV UR5, UR29 ;  /* 0x0000001d00057c82 */ /* 0x000fe20008000000 */
[----:B------:R-:W-:Y:S01]  /*22f0*/  UMOV UR15, UR60 ;  /* 0x0000003c000f7c82 */ /* 0x000fe20008000000 */
[----:B------:R-:W-:Y:S09]  /*2300*/  BRA.U UP4, `(.L_x_33) ;  /* 0xfffffff904b87547 */ /* 0x000ff2000b83ffff */
.L_x_25:
[----:B------:R-:W-:Y:S01]  /*2310*/  ULEA UR4, UR29, UR7, 0x3 ;  /* 0x000000071d047291 */ /* 0x000fe2000f8e18ff */
[----:B-1----:R-:W-:Y:S01]  /*2320*/  SHF.L.U32 R0, R12, 0x1f, RZ ;  /* 0x0000001f0c007819 */ /* 0x002fe200000006ff */
[----:B------:R-:W-:Y:S01]  /*2330*/  @!P2 SYNCS.ARRIVE.TRANS64.A1T0 RZ, [UR7+0x78], RZ ;  /* 0x000078ffffffa9a7 */ /* 0x000fe20008100007 */
[----:B------:R-:W-:-:S06]  /*2340*/  UISETP.GT.AND UP0, UPT, UR67, UR66, UPT ;  /* 0x000000424300728c */ /* 0x000fcc000bf04270 */
[----:B--23--:R1:W2:Y:S03]  /*2350*/  SYNCS.PHASECHK.TRANS64.TRYWAIT P1, [UR4+0x20], R0 ;  /* 0x00002000ff0075a7 */ /* 0x00c2a60008021104 */
[----:B------:R-:W-:Y:S05]  /*2360*/  BRA.U !UP0, `(.L_x_34) ;  /* 0x00000005084c7547 */ /* 0x000fea000b800000 */
[----:B------:R-:W-:Y:S01]  /*2370*/  UIADD3 UR37, UPT, UPT, UR70, UR15, URZ ;  /* 0x0000000f46257290 */ /* 0x000fe2000fffe0ff */
[----:B------:R-:W-:-:S11]  /*2380*/  UMOV UR5, UR29 ;  /* 0x0000001d00057c82 */ /* 0x000fd60008000000 */
.L_x_42:
[----:B------:R-:W-:Y:S01]  /*2390*/  ULEA UR14, UR5, UR7, 0x3 ;  /* 0x00000007050e7291 */ /* 0x000fe2000f8e18ff */
[----:B--2---:R-:W-:Y:S01]  /*23a0*/  @P4 MOV R2, 0x15000 ;  /* 0x0001500000024802 */ /* 0x004fe20000000f00 */
[----:B--23--:R-:W-:Y:S10]  /*23b0*/  @P1 BRA `(.L_x_35) ;  /* 0x00000000000c1947 */ /* 0x00cff40003800000 */
[----:B------:R-:W-:-:S04]  /*23c0*/  SHF.L.U32 R3, R12, 0x1f, RZ ;  /* 0x0000001f0c037819 */ /* 0x000fc800000006ff */
[----:B------:R-:W2:Y:S02]  /*23d0*/  SYNCS.PHASECHK.TRANS64.TRYWAIT P0, [UR14+0x20], R3 ;  /* 0x00002003ff0075a7 */ /* 0x000ea4000800110e */
[----:B--2---:R-:W-:Y:S05]  /*23e0*/  @!P0 BRA `(.L_x_36) ;  /* 0x0000007000dc8947 */ /* 0x004fea0003800000 */
.L_x_35:
[----:B------:R2:W-:Y:S01]  /*23f0*/  @P4 SYNCS.ARRIVE.TRANS64 RZ, [UR14], R2 ;  /* 0x00000002ffff49a7 */ /* 0x0005e2000800000e */
[----:B------:R-:W-:-:S04]  /*2400*/  ULOP3.LUT UR4, UR58, 0x2, URZ, 0xfc, !UPT ;  /* 0x000000023a047892 */ /* 0x000fc8000f8efcff */
[----:B------:R-:W-:-:S09]  /*2410*/  UISETP.NE.AND UP0, UPT, UR4, 0x2, UPT ;  /* 0x000000020400788c */ /* 0x000fd2000bf05270 */
[----:B------:R-:W-:Y:S05]  /*2420*/  BRA.U UP0, `(.L_x_37) ;  /* 0x0000000100047547 */ /* 0x000fea000b800000 */
[----:B------:R-:W-:Y:S05]  /*2430*/  BPT.TRAP 0x1 ;  /* 0x000000040000795c */ /* 0x000fea0000300000 */
.L_x_37:
[----:B------:R-:W-:Y:S04]  /*2440*/  BSSY.RECONVERGENT B0, `(.L_x_38) ;  /* 0x0000003000007945 */ /* 0x000fe80003800200 */
[----:B------:R-:W-:Y:S05]  /*2450*/  @!P3 BRA `(.L_x_39) ;  /* 0x000000000004b947 */ /* 0x000fea0003800000 */
[----:B------:R-:W-:Y:S05]  /*2460*/  BPT.TRAP 0x1 ;  /* 0x000000040000795c */ /* 0x000fea0000300000 */
.L_x_39:
[----:B------:R-:W-:Y:S05]  /*2470*/  BSYNC.RECONVERGENT B0 ;  /* 0x0000000000007941 */ /* 0x000fea0003800200 */
.L_x_38:
        /* <DEDUP_REMOVED lines=12> */
[----:B------:R-:W-:Y:S02]  /*2540*/  UIADD3 UR8, UP3, UPT, UR54, 0x80, URZ ;  /* 0x0000008036087890 */ /* 0x000fe4000ff7e0ff */
[----:B------:R-:W-:Y:S02]  /*2550*/  USHF.L.U32 UR50, UR15, 0x8, URZ ;  /* 0x000000080f327899 */ /* 0x000fe400080006ff */
[----:B------:R-:W-:Y:S02]  /*2560*/  ULOP3.LUT UR49, UR14, 0xfefffff8, URZ, 0xc0, !UPT ;  /* 0xfefffff80e317892 */ /* 0x000fe4000f8ec0ff */
[----:B------:R-:W-:Y:S02]  /*2570*/  UIADD3.X UR9, UPT, UPT, URZ, UR55, URZ, UP3, !UPT ;  /* 0x00000037ff097290 */ /* 0x000fe40009ffe4ff */
[----:B------:R-:W-:-:S02]  /*2580*/  UIADD3 UR48, UPT, UPT, UR40, 0x6400, URZ ;  /* 0x0000640028307890 */ /* 0x000fc4000fffe0ff */
[----:B------:R-:W-:Y:S02]  /*2590*/  UIADD3 UR42, UPT, UPT, UR50, 0x80, URZ ;  /* 0x00000080322a7890 */ /* 0x000fe4000fffe0ff */
[----:B------:R-:W-:Y:S02]  /*25a0*/  UIADD3 UR40, UPT, UPT, UR40, 0xa400, URZ ;  /* 0x0000a40028287890 */ /* 0x000fe4000fffe0ff */
[----:B------:R-:W-:Y:S01]  /*25b0*/  ULEA UR24, UR5, UR45, 0xd ;  /* 0x0000002d05187291 */ /* 0x000fe2000f8e68ff */
[----:B------:R-:W-:Y:S01]  /*25c0*/  UMOV UR56, 0x0 ;  /* 0x0000000000387882 */ /* 0x000fe20000000000 */
[----:B------:R-:W-:Y:S01]  /*25d0*/  UMOV UR57, 0x10000000 ;  /* 0x1000000000397882 */ /* 0x000fe20000000000 */
[----:B------:R-:W-:Y:S01]  /*25e0*/  USHF.L.U32 UR4, UR5, 0xa, URZ ;  /* 0x0000000a05047899 */ /* 0x000fe200080006ff */
[----:B------:R-:W-:Y:S01]  /*25f0*/  UTMALDG.3D.2CTA [UR48], [UR8], desc[UR56] ;  /* 0x00003830080075b4 */ /* 0x000fe20008211000 */
[----:B------:R-:W-:Y:S01]  /*2600*/  UIADD3 UR22, UP2, UPT, UR54, 0x180, URZ ;  /* 0x0000018036167890 */ /* 0x000fe2000ff5e0ff */
[----:B------:R-:W-:Y:S01]  /*2610*/  UMOV UR43, UR51 ;  /* 0x00000033002b7c82 */ /* 0x000fe20008000000 */
[----:B------:R-:W-:Y:S01]  /*2620*/  UMOV UR44, UR52 ;  /* 0x00000034002c7c82 */ /* 0x000fe20008000000 */
[----:B------:R-:W-:Y:S01]  /*2630*/  UIADD3 UR24, UPT, UPT, UR7, UR24, URZ ;  /* 0x0000001807187290 */ /* 0x000fe2000fffe0ff */
[----:B------:R-:W-:Y:S01]  /*2640*/  UMOV UR41, UR49 ;  /* 0x0000003100297c82 */ /* 0x000fe20008000000 */
[----:B------:R-:W-:Y:S01]  /*2650*/  UIADD3 UR30, UP1, UPT, UR54, 0x280, URZ ;  /* 0x00000280361e7890 */ /* 0x000fe2000ff3e0ff */
[----:B------:R4:W-:Y:S01]  /*2660*/  UTMALDG.3D.2CTA [UR40], [UR8], desc[UR56] ;  /* 0x00003828080075b4 */ /* 0x0009e20008211000 */
[----:B------:R-:W-:-:S02]  /*2670*/  UIADD3 UR46, UP0, UPT, UR54, 0x380, URZ ;  /* 0x00000380362e7890 */ /* 0x000fc4000ff1e0ff */
[----:B------:R-:W-:Y:S02]  /*2680*/  USHF.L.U32 UR19, UR15, 0x1, URZ ;  /* 0x000000010f137899 */ /* 0x000fe400080006ff */
[----:B------:R-:W-:Y:S02]  /*2690*/  UIADD3.X UR23, UPT, UPT, URZ, UR55, URZ, UP2, !UPT ;  /* 0x00000037ff177290 */ /* 0x000fe400097fe4ff */
[----:B------:R-:W-:Y:S02]  /*26a0*/  UIADD3 UR32, UPT, UPT, UR24, 0x26400, URZ ;  /* 0x0002640018207890 */ /* 0x000fe4000fffe0ff */
[----:B------:R-:W-:Y:S02]  /*26b0*/  UPRMT UR6, URZ, 0x5410, UR38 ;  /* 0x00005410ff067896 */ /* 0x000fe40008000026 */
[----:B------:R-:W-:Y:S02]  /*26c0*/  UIADD3 UR24, UPT, UPT, UR24, 0x27400, URZ ;  /* 0x0002740018187890 */ /* 0x000fe4000fffe0ff */
[----:B------:R-:W-:-:S02]  /*26d0*/  UIADD3.X UR31, UPT, UPT, URZ, UR55, URZ, UP1, !UPT ;  /* 0x00000037ff1f7290 */ /* 0x000fc40008ffe4ff */
[----:B------:R-:W-:Y:S02]  /*26e0*/  UIADD3 UR16, UPT, UPT, UR7, 0x2e400, UR4 ;  /* 0x0002e40007107890 */ /* 0x000fe4000fffe004 */
[----:B------:R-:W-:Y:S02]  /*26f0*/  UIADD3 UR11, UPT, UPT, UR59, UR19, URZ ;  /* 0x000000133b0b7290 */ /* 0x000fe4000fffe0ff */
[----:B------:R-:W-:Y:S01]  /*2700*/  UIADD3.X UR47, UPT, UPT, URZ, UR55, URZ, UP0, !UPT ;  /* 0x00000037ff2f7290 */ /* 0x000fe200087fe4ff */
[----:B------:R-:W-:Y:S01]  /*2710*/  UMOV UR36, UR52 ;  /* 0x0000003400247c82 */ /* 0x000fe20008000000 */
[----:B------:R-:W-:Y:S01]  /*2720*/  UMOV UR33, UR49 ;  /* 0x0000003100217c82 */ /* 0x000fe20008000000 */
[----:B------:R-:W-:Y:S01]  /*2730*/  UMOV UR34, UR50 ;  /* 0x0000003200227c82 */ /* 0x000fe20008000000 */
[----:B------:R-:W-:Y:S01]  /*2740*/  UMOV UR27, UR35 ;  /* 0x00000023001b7c82 */ /* 0x000fe20008000000 */
[----:B------:R-:W-:Y:S01]  /*2750*/  UMOV UR28, UR52 ;  /* 0x00000034001c7c82 */ /* 0x000fe20008000000 */
[----:B------:R-:W-:Y:S01]  /*2760*/  UMOV UR25, UR49 ;  /* 0x0000003100197c82 */ /* 0x000fe20008000000 */
[----:B------:R-:W-:Y:S01]  /*2770*/  UMOV UR26, UR42 ;  /* 0x0000002a001a7c82 */ /* 0x000fe20008000000 */
[----:B------:R-:W-:Y:S01]  /*2780*/  UMOV UR18, URZ ;  /* 0x000000ff00127c82 */ /* 0x000fe20008000000 */
[----:B------:R-:W-:Y:S01]  /*2790*/  UMOV UR21, UR52 ;  /* 0x0000003400157c82 */ /* 0x000fe20008000000 */
[----:B------:R1:W-:Y:S01]  /*27a0*/  UTMALDG.3D.MULTICAST.2CTA [UR32], [UR22], UR6, desc[UR56] ;  /* 0x00003820160073b4 */ /* 0x0003e20008211806 */
[----:B------:R-:W-:Y:S01]  /*27b0*/  UMOV UR17, UR49 ;  /* 0x0000003100117c82 */ /* 0x000fe20008000000 */
[----:B------:R-:W-:Y:S01]  /*27c0*/  UMOV UR13, UR52 ;  /* 0x00000034000d7c82 */ /* 0x000fe20008000000 */
[----:B------:R1:W-:Y:S01]  /*27d0*/  UTMALDG.3D.MULTICAST.2CTA [UR24], [UR22], UR6, desc[UR56] ;  /* 0x00003818160073b4 */ /* 0x0003e20008211806 */
[----:B----4-:R-:W-:Y:S01]  /*27e0*/  ULOP3.LUT UR8, UR4, UR53, URZ, 0xfc, !UPT ;  /* 0x0000003504087292 */ /* 0x010fe2000f8efcff */
[----:B------:R-:W-:-:S02]  /*27f0*/  UMOV UR9, UR49 ;  /* 0x0000003100097c82 */ /* 0x000fc40008000000 */
[----:B------:R-:W-:Y:S01]  /*2800*/  UMOV UR4, 0xff0000 ;  /* 0x00ff000000047882 */ /* 0x000fe20000000000 */
[----:B------:R-:W-:Y:S01]  /*2810*/  UIADD3 UR8, UPT, UPT, UR7, 0x2f400, UR8 ;  /* 0x0002f40007087890 */ /* 0x000fe2000fffe008 */
[----:B------:R1:W-:Y:S08]  /*2820*/  UTMALDG.4D.2CTA [UR16], [UR30], desc[UR56] ;  /* 0x000038101e0075b4 */ /* 0x0003f00008219000 */
[----:B------:R1:W-:Y:S02]  /*2830*/  UTMALDG.4D.MULTICAST.2CTA [UR8], [UR46], UR4, desc[UR56] ;  /* 0x000038082e0073b4 */ /* 0x0003e40008219804 */
[----:B-1----:R-:W-:Y:S01]  /*2840*/  NOP ;  /* 0x0000000000007918 */ /* 0x002fe20000000000 */
.L_x_41:
[----:B------:R-:W-:Y:S05]  /*2850*/  BSYNC.RECONVERGENT B0 ;  /* 0x0000000000007941 */ /* 0x000fea0003800200 */
.L_x_40:
[----:B------:R-:W-:Y:S01]  /*2860*/  UIADD3 UR15, UPT, UPT, UR15, 0x1, URZ ;  /* 0x000000010f0f7890 */ /* 0x000fe2000fffe0ff */
[----:B------:R-:W-:-:S03]  /*2870*/  UMOV UR5, UR29 ;  /* 0x0000001d00057c82 */ /* 0x000fc60008000000 */
[----:B------:R-:W-:-:S09]  /*2880*/  UISETP.NE.AND UP0, UPT, UR15, UR37, UPT ;  /* 0x000000250f00728c */ /* 0x000fd2000bf05270 */
[----:B------:R-:W-:Y:S05]  /*2890*/  BRA.U UP0, `(.L_x_42) ;  /* 0xfffffff900bc7547 */ /* 0x000fea000b83ffff */
.L_x_34:
[C---:B------:R-:W-:Y:S01]  /*28a0*/  LEA R3, R11.reuse, UR7, 0x3 ;  /* 0x000000070b037c11 */ /* 0x040fe2000f8e18ff */
[----:B------:R-:W-:Y:S01]  /*28b0*/  NOP ;  /* 0x0000000000007918 */ /* 0x000fe20000000000 */
[----:B-1----:R-:W-:Y:S02]  /*28c0*/  SHF.L.U32 R0, R10, 0x1f, RZ ;  /* 0x0000001f0a007819 */ /* 0x002fe400000006ff */
[----:B------:R-:W-:Y:S02]  /*28d0*/  LEA R5, R11, UR7, 0x4 ;  /* 0x000000070b057c11 */ /* 0x000fe4000f8e20ff */
[----:B------:R-:W1:Y:S02]  /*28e0*/  SYNCS.PHASECHK.TRANS64.TRYWAIT P0, [R3+URZ+0x80], R0 ;  /* 0x00008000030075a7 */ /* 0x000e6400080011ff */
[----:B-1----:R-:W-:Y:S05]  /*28f0*/  @!P0 BRA `(.L_x_43) ;  /* 0x0000006c00b08947 */ /* 0x002fea0003800000 */
.L_x_140:
[----:B------:R-:W4:Y:S01]  /*2900*/  LDS.128 R4, [R5+0xf0] ;  /* 0x0000f00005047984 */ /* 0x000f220000000c00 */
[----:B------:R-:W-:Y:S01]  /*2910*/  UISETP.GE.AND UP0, UPT, UR39, 0x1, UPT ;  /* 0x000000012700788c */ /* 0x000fe2000bf06270 */
[----:B------:R-:W-:Y:S01]  /*2920*/  @!PT LDS RZ, [RZ] ;  /* 0x00000000fffff984 */ /* 0x000fe20000000800 */
[----:B------:R-:W-:Y:S01]  /*2930*/  @!PT LDS RZ, [RZ] ;  /* 0x00000000fffff984 */ /* 0x000fe20000000800 */
[----:B------:R-:W-:Y:S01]  /*2940*/  @!PT LDS RZ, [RZ] ;  /* 0x00000000fffff984 */ /* 0x000fe20000000800 */
[----:B------:R-:W-:Y:S01]  /*2950*/  @!PT LDS RZ, [RZ] ;  /* 0x00000000fffff984 */ /* 0x000fe20000000800 */
[----:B------:R1:W-:Y:S06]  /*2960*/  MEMBAR.ALL.CTA ;  /* 0x0000000000007992 */ /* 0x0003ec0000008000 */
[----:B-1----:R-:W1:Y:S01]  /*2970*/  FENCE.VIEW.ASYNC.S ;  /* 0x00000000000073c6 */ /* 0x002e620000000000 */
[----:B----4-:R-:W-:-:S13]  /*2980*/  LOP3.LUT P0, RZ, R6, 0x1, RZ, 0xc0, !PT ;  /* 0x0000000106ff7812 */ /* 0x010fda000780c0ff */
[----:B-1----:R-:W-:Y:S01]  /*2990*/  VOTEU.ANY UP1, P0 ;  /* 0x0000000000ff7886 */ /* 0x002fe20000020100 */
[----:B------:R-:W-:-:S13]  /*29a0*/  PLOP3.LUT P0, PT, PT, PT, UP1, 0x80, 0x8 ;  /* 0x000000000008781c */ /* 0x000fda0003f0f018 */
[----:B------:R-:W-:Y:S02]  /*29b0*/  @P0 LOP3.LUT R0, R5, 0xffff, RZ, 0xc0, !PT ;  /* 0x0000ffff05000812 */ /* 0x000fe400078ec0ff */
[----:B--2---:R-:W-:Y:S02]  /*29c0*/  @P0 MOV R2, R4 ;  /* 0x0000000400020202 */ /* 0x004fe40000000f00 */
[----:B------:R-:W-:Y:S01]  /*29d0*/  @P0 R2UR UR5, R0 ;  /* 0x00000000000502ca */ /* 0x000fe200000e0000 */
[----:B------:R-:W-:Y:S01]  /*29e0*/  VIADD R0, R3, 0x90 ;  /* 0x0000009003007836 */ /* 0x000fe20000000000 */
[----:B------:R-:W-:Y:S02]  /*29f0*/  @P0 SHF.R.U32.HI R4, RZ, 0x10, R5 ;  /* 0x00000010ff040819 */ /* 0x000fe40000011605 */
[----:B------:R-:W-:Y:S02]  /*2a00*/  @P0 R2UR UR6, R2 ;  /* 0x00000000020602ca */ /* 0x000fe400000e0000 */
[----:B------:R-:W-:-:S02]  /*2a10*/  PRMT R0, RZ, 0x654, R0 ;  /* 0x00000654ff007816 */ /* 0x000fc40000000000 */
[----:B------:R-:W-:Y:S02]  /*2a20*/  @P0 R2UR UR4, R4 ;  /* 0x00000000040402ca */ /* 0x000fe400000e0000 */
[----:B------:R1:W-:Y:S03]  /*2a30*/  SYNCS.ARRIVE.TRANS64.RED.A1T0 RZ, [R0+URZ], RZ ;  /* 0x000000ff00ff79a7 */ /* 0x0003e600081004ff */
[----:B------:R-:W-:-:S04]  /*2a40*/  @UP1 UMOV UR61, UR5 ;  /* 0x00000005003d1c82 */ /* 0x000fc80008000000 */
[----:B------:R-:W-:-:S04]  /*2a50*/  @UP1 UMOV UR62, UR6 ;  /* 0x00000006003e1c82 */ /* 0x000fc80008000000 */
[----:B------:R-:W-:Y:S01]  /*2a60*/  @UP1 UMOV UR52, UR4 ;  /* 0x0000000400341c82 */ /* 0x000fe20008000000 */
[----:B------:R-:W-:Y:S05]  /*2a70*/  BRA.U !UP0, `(.L_x_44) ;  /* 0x0000000108d47547 */ /* 0x000fea000b800000 */
[----:B------:R-:W2:Y:S01]  /*2a80*/  LDCU.128 UR12, c[0x0][0xf10] ;  /* 0x0001e200ff0c77ac */ /* 0x000ea20008000c00 */
[----:B------:R-:W4:Y:S01]  /*2a90*/  LDCU UR11, c[0x0][0xf20] ;  /* 0x0001e400ff0b77ac */ /* 0x000f220008000800 */
[----:B------:R-:W3:Y:S01]  /*2aa0*/  LDCU UR22, c[0x0][0xf0c] ;  /* 0x0001e180ff1677ac */ /* 0x000ee20008000800 */
[----:B------:R-:W1:Y:S01]  /*2ab0*/  LDCU.64 UR8, c[0x0][0xf28] ;  /* 0x0001e500ff0877ac */ /* 0x000e620008000a00 */
[----:B------:R-:W-:Y:S02]  /*2ac0*/  UISETP.NE.AND UP3, UPT, UR39, 0x1, UPT ;  /* 0x000000012700788c */ /* 0x000fe4000bf65270 */
[----:B--2---:R-:W-:Y:S02]  /*2ad0*/  UIMAD.WIDE.U32 UR16, UR64, UR15, URZ ;  /* 0x0000000f401072a5 */ /* 0x004fe4000f8e00ff */
[----:B------:R-:W-:Y:S02]  /*2ae0*/  UIMAD.WIDE.U32 UR4, UR65, UR12, URZ ;  /* 0x0000000c410472a5 */ /* 0x000fe4000f8e00ff */
[----:B------:R-:W-:-:S02]  /*2af0*/  UISETP.NE.AND UP0, UPT, UR14, 0x1, UPT ;  /* 0x000000010e00788c */ /* 0x000fc4000bf05270 */
[----:B------:R-:W-:Y:S01]  /*2b00*/  UIMAD.WIDE.U32 UR20, UR61, UR15, URZ ;  /* 0x0000000f3d1472a5 */ /* 0x000fe2000f8e00ff */
[----:B------:R-:W-:Y:S02]  /*2b10*/  UMOV UR16, UR17 ;  /* 0x0000001100107c82 */ /* 0x000fe40008000000 */
[----:B------:R-:W-:Y:S01]  /*2b20*/  UMOV UR4, UR5 ;  /* 0x0000000500047c82 */ /* 0x000fe20008000000 */
[----:B----4-:R-:W-:Y:S02]  /*2b30*/  USHF.R.U32.HI UR16, URZ, UR11, UR16 ;  /* 0x0000000bff107299 */ /* 0x010fe40008011610 */
[----:B---3--:R-:W-:Y:S02]  /*2b40*/  UISETP.NE.AND UP2, UPT, UR22, 0x1, UPT ;  /* 0x000000011600788c */ /* 0x008fe4000bf45270 */
[----:B------:R-:W-:Y:S02]  /*2b50*/  USHF.R.U32.HI UR4, URZ, UR13, UR4 ;  /* 0x0000000dff047299 */ /* 0x000fe40008011604 */
[----:B------:R-:W-:-:S02]  /*2b60*/  USEL UR5, UR64, UR16, !UP0 ;  /* 0x0000001040057287 */ /* 0x000fc4000c000000 */
[----:B------:R-:W-:Y:S02]  /*2b70*/  USEL UR6, UR65, UR4, !UP2 ;  /* 0x0000000441067287 */ /* 0x000fe4000d000000 */
[----:B-1----:R-:W-:Y:S01]  /*2b80*/  UIMAD.WIDE.U32 UR16, UR5, UR8, URZ ;  /* 0x00000008051072a5 */ /* 0x002fe2000f8e00ff */
[----:B------:R-:W-:Y:S01]  /*2b90*/  UMOV UR4, UR21 ;  /* 0x0000001500047c82 */ /* 0x000fe20008000000 */
[----:B------:R-:W-:Y:S02]  /*2ba0*/  UIMAD.WIDE.U32 UR18, UR62, UR12, URZ ;  /* 0x0000000c3e1272a5 */ /* 0x000fe4000f8e00ff */
[----:B------:R-:W-:-:S03]  /*2bb0*/  UIMAD.WIDE.U32 UR20, UR6, UR8, URZ ;  /* 0x00000008061472a5 */ /* 0x000fc6000f8e00ff */
[----:B------:R-:W-:Y:S01]  /*2bc0*/  UMOV UR16, UR17 ;  /* 0x0000001100107c82 */ /* 0x000fe20008000000 */
[----:B------:R-:W-:Y:S02]  /*2bd0*/  USHF.R.U32.HI UR4, URZ, UR11, UR4 ;  /* 0x0000000bff047299 */ /* 0x000fe40008011604 */
[----:B------:R-:W-:Y:S01]  /*2be0*/  @UP3 USHF.R.U32.HI UR5, URZ, UR9, UR16 ;  /* 0x00000009ff053299 */ /* 0x000fe20008011610 */
[----:B------:R-:W-:Y:S01]  /*2bf0*/  UMOV UR18, UR19 ;  /* 0x0000001300127c82 */ /* 0x000fe20008000000 */
[----:B------:R-:W-:Y:S01]  /*2c00*/  UMOV UR20, UR21 ;  /* 0x0000001500147c82 */ /* 0x000fe20008000000 */
[----:B------:R-:W-:Y:S02]  /*2c10*/  USHF.R.U32.HI UR13, URZ, UR13, UR18 ;  /* 0x0000000dff0d7299 */ /* 0x000fe40008011612 */
[----:B------:R-:W-:Y:S02]  /*2c20*/  USEL UR4, UR61, UR4, !UP0 ;  /* 0x000000043d047287 */ /* 0x000fe4000c000000 */
[----:B------:R-:W-:-:S02]  /*2c30*/  @UP3 USHF.R.U32.HI UR6, URZ, UR9, UR20 ;  /* 0x00000009ff063299 */ /* 0x000fc40008011614 */
[----:B------:R-:W-:Y:S02]  /*2c40*/  UIMAD UR11, UR39, UR5, URZ ;  /* 0x00000005270b72a4 */ /* 0x000fe4000f8e02ff */
[----:B------:R-:W-:Y:S02]  /*2c50*/  USEL UR5, UR62, UR13, !UP2 ;  /* 0x0000000d3e057287 */ /* 0x000fe4000d000000 */
[----:B------:R-:W-:Y:S02]  /*2c60*/  UIMAD UR12, UR39, UR6, URZ ;  /* 0x00000006270c72a4 */ /* 0x000fe4000f8e02ff */
[----:B------:R-:W-:Y:S02]  /*2c70*/  UISETP.GE.AND UP0, UPT, UR4, UR11, UPT ;  /* 0x0000000b0400728c */ /* 0x000fe4000bf06270 */
[----:B------:R-:W-:Y:S02]  /*2c80*/  UIMAD.WIDE.U32 UR16, UR4, UR8, URZ ;  /* 0x00000008041072a5 */ /* 0x000fe4000f8e00ff */
[----:B------:R-:W-:-:S02]  /*2c90*/  UISETP.GE.OR UP0, UPT, UR5, UR12, UP0 ;  /* 0x0000000c0500728c */ /* 0x000fc40008706670 */
        /* <DEDUP_REMOVED lines=19> */
.L_x_44:
[----:B------:R-:W2:Y:S02]  /*2dd0*/  LDCU UR4, c[0x0][0xf30] ;  /* 0x0001e600ff0477ac */ /* 0x000ea40008000800 */
[----:B--2---:R-:W-:-:S09]  /*2de0*/  UISETP.NE.AND UP0, UPT, UR4, 0x1, UPT ;  /* 0x000000010400788c */ /* 0x004fd2000bf05270 */
[----:B------:R-:W-:Y:S05]  /*2df0*/  BRA.U UP0, `(.L_x_45) ;  /* 0x0000000100447547 */ /* 0x000fea000b800000 */
[----:B------:R-:W2:Y:S01]  /*2e00*/  LDCU.128 UR12, c[0x0][0xf10] ;  /* 0x0001e200ff0c77ac */ /* 0x000ea20008000c00 */
[----:B------:R-:W4:Y:S01]  /*2e10*/  LDCU UR11, c[0x0][0xf0c] ;  /* 0x0001e180ff0b77ac */ /* 0x000f220008000800 */
[----:B------:R-:W1:Y:S01]  /*2e20*/  LDCU UR6, c[0x0][0xf20] ;  /* 0x0001e400ff0677ac */ /* 0x000e620008000800 */
[----:B--2---:R-:W-:Y:S02]  /*2e30*/  UIMAD.WIDE.U32 UR8, UR62, UR12, URZ ;  /* 0x0000000c3e0872a5 */ /* 0x004fe4000f8e00ff */
[----:B------:R-:W-:Y:S02]  /*2e40*/  UIMAD.WIDE.U32 UR4, UR61, UR15, URZ ;  /* 0x0000000f3d0472a5 */ /* 0x000fe4000f8e00ff */
[----:B----4-:R-:W-:Y:S02]  /*2e50*/  UISETP.NE.AND UP2, UPT, UR11, 0x1, UPT ;  /* 0x000000010b00788c */ /* 0x010fe4000bf45270 */
[----:B------:R-:W-:Y:S01]  /*2e60*/  UISETP.NE.AND UP0, UPT, UR14, 0x1, UPT ;  /* 0x000000010e00788c */ /* 0x000fe2000bf05270 */
[----:B------:R-:W-:-:S02]  /*2e70*/  UMOV UR8, UR9 ;  /* 0x0000000900087c82 */ /* 0x000fc40008000000 */
[----:B------:R-:W-:Y:S01]  /*2e80*/  UMOV UR4, UR5 ;  /* 0x0000000500047c82 */ /* 0x000fe20008000000 */
[----:B------:R-:W-:Y:S02]  /*2e90*/  USHF.R.U32.HI UR13, URZ, UR13, UR8 ;  /* 0x0000000dff0d7299 */ /* 0x000fe40008011608 */
[----:B-1----:R-:W-:Y:S02]  /*2ea0*/  USHF.R.U32.HI UR4, URZ, UR6, UR4 ;  /* 0x00000006ff047299 */ /* 0x002fe40008011604 */
[----:B------:R-:W-:Y:S02]  /*2eb0*/  USEL UR5, UR62, UR13, !UP2 ;  /* 0x0000000d3e057287 */ /* 0x000fe4000d000000 */
[----:B------:R-:W-:-:S04]  /*2ec0*/  USEL UR4, UR61, UR4, !UP0 ;  /* 0x000000043d047287 */ /* 0x000fc8000c000000 */
[----:B------:R-:W-:Y:S02]  /*2ed0*/  UIADD3 UR6, UPT, UPT, UR5, -UR4, URZ ;  /* 0x8000000405067290 */ /* 0x000fe4000fffe0ff */
[----:B------:R-:W-:Y:S02]  /*2ee0*/  UIADD3 UR4, UPT, UPT, -UR5, UR4, URZ ;  /* 0x0000000405047290 */ /* 0x000fe4000fffe1ff */
[----:B------:R-:W-:Y:S02]  /*2ef0*/  UIMAD UR61, UR6, UR14, UR61 ;  /* 0x0000000e063d72a4 */ /* 0x000fe4000f8e023d */
[----:B------:R-:W-:-:S12]  /*2f00*/  UIMAD UR62, UR4, UR11, UR62 ;  /* 0x0000000b043e72a4 */ /* 0x000fd8000f8e023e */
.L_x_45:
[----:B------:R-:W-:Y:S01]  /*2f10*/  VIADD R11, R11, 0x1 ;  /* 0x000000010b0b7836 */ /* 0x000fe20000000000 */
[----:B------:R-:W-:Y:S02]  /*2f20*/  R2UR UR5, R87 ;  /* 0x00000000570572ca */ /* 0x000fe400000e0000 */
[----:B------:R-:W-:Y:S02]  /*2f30*/  R2UR UR4, R86 ;  /* 0x00000000560472ca */ /* 0x000fe400000e0000 */
[C---:B------:R-:W-:Y:S02]  /*2f40*/  ISETP.NE.AND P0, PT, R11.reuse, 0x2, PT ;  /* 0x000000020b00780c */ /* 0x040fe40003f05270 */
[----:B------:R-:W-:Y:S02]  /*2f50*/  PLOP3.LUT P2, PT, PT, PT, PT, 0x80, 0x8 ;  /* 0x000000000008781c */ /* 0x000fe40003f4f070 */
[----:B------:R-:W-:Y:S02]  /*2f60*/  SEL R3, RZ, 0x1, P0 ;  /* 0x00000001ff037807 */ /* 0x000fe40000000000 */
[----:B------:R-:W-:-:S02]  /*2f70*/  SEL R11, R11, RZ, P0 ;  /* 0x000000ff0b0b7207 */ /* 0x000fc40000000000 */
[----:B------:R-:W-:Y:S01]  /*2f80*/  LOP3.LUT R10, R10, R3, RZ, 0x3c, !PT ;  /* 0x000000030a0a7212 */ /* 0x000fe200078e3cff */
[----:B------:R-:W-:Y:S02]  /*2f90*/  UIADD3 UR26, UPT, UPT, UR62, UR5, URZ ;  /* 0x000000053e1a7290 */ /* 0x000fe4000fffe0ff */
[----:B------:R-:W-:Y:S01]  /*2fa0*/  UIADD3 UR28, UPT, UPT, UR61, UR4, URZ ;  /* 0x000000043d1c7290 */ /* 0x000fe2000fffe0ff */
[----:B------:R-:W-:Y:S11]  /*2fb0*/  BRA.U UP1, `(.L_x_46) ;  /* 0xffffffe901e47547 */ /* 0x000ff6000b83ffff */
[----:B------:R-:W-:Y:S01]  /*2fc0*/  UIADD3 UR7, UPT, UPT, UR7, 0x20, URZ ;  /* 0x0000002007077890 */ /* 0x000fe2000fffe0ff */
[----:B------:R-:W-:-:S03]  /*2fd0*/  SHF.L.U32 R3, R12, 0x1f, RZ ;  /* 0x0000001f0c037819 */ /* 0x000fc600000006ff */
[----:B------:R-:W-:-:S09]  /*2fe0*/  ULEA UR4, UR29, UR7, 0x3 ;  /* 0x000000071d047291 */ /* 0x000fd2000f8e18ff */
[----:B------:R-:W2:Y:S02]  /*2ff0*/  SYNCS.PHASECHK.TRANS64.TRYWAIT P0, [UR4], R3 ;  /* 0x00000003ff0075a7 */ /* 0x000ea40008001104 */
[----:B--2---:R-:W-:Y:S05]  /*3000*/  @!P0 BRA `(.L_x_47) ;  /* 0x0000006800008947 */ /* 0x004fea0003800000 */
.L_x_142:
[----:B------:R-:W-:-:S04]  /*3010*/  UIADD3 UR4, UPT, UPT, UR29, 0x1, URZ ;  /* 0x000000011d047890 */ /* 0x000fc8000fffe0ff */
[----:B------:R-:W-:-:S04]  /*3020*/  UISETP.NE.AND UP0, UPT, UR4, 0x4, UPT ;  /* 0x000000040400788c */ /* 0x000fc8000bf05270 */
[----:B------:R-:W-:Y:S02]  /*3030*/  USEL UR6, URZ, 0x1, UP0 ;  /* 0x00000001ff067887 */ /* 0x000fe40008000000 */
[----:B------:R-:W-:-:S04]  /*3040*/  USEL UR4, UR4, URZ, UP0 ;  /* 0x000000ff04047287 */ /* 0x000fc80008000000 */
[----:B------:R-:W-:Y:S01]  /*3050*/  ULEA UR5, UR4, UR7, 0x3 ;  /* 0x0000000704057291 */ /* 0x000fe2000f8e18ff */
[----:B------:R-:W-:-:S04]  /*3060*/  LOP3.LUT R2, R12, UR6, RZ, 0x3c, !PT ;  /* 0x000000060c027c12 */ /* 0x000fc8000f8e3cff */
[----:B-1----:R-:W-:-:S04]  /*3070*/  SHF.L.U32 R3, R2, 0x1f, RZ ;  /* 0x0000001f02037819 */ /* 0x002fc800000006ff */
[----:B------:R-:W1:Y:S02]  /*3080*/  SYNCS.PHASECHK.TRANS64.TRYWAIT P0, [UR5], R3 ;  /* 0x00000003ff0075a7 */ /* 0x000e640008001105 */
[----:B-1----:R-:W-:Y:S05]  /*3090*/  @!P0 BRA `(.L_x_48) ;  /* 0x0000006400f48947 */ /* 0x002fea0003800000 */
.L_x_144:
        /* <DEDUP_REMOVED lines=9> */
.L_x_146:
[----:B------:R-:W-:-:S04]  /*3130*/  UIADD3 UR4, UPT, UPT, UR4, 0x1, URZ ;  /* 0x0000000104047890 */ /* 0x000fc8000fffe0ff */
[----:B------:R-:W-:-:S04]  /*3140*/  UISETP.NE.AND UP0, UPT, UR4, 0x4, UPT ;  /* 0x000000040400788c */ /* 0x000fc8000bf05270 */
[----:B------:R-:W-:Y:S02]  /*3150*/  USEL UR5, URZ, 0x1, UP0 ;  /* 0x00000001ff057887 */ /* 0x000fe40008000000 */
[----:B------:R-:W-:-:S04]  /*3160*/  USEL UR4, UR4, URZ, UP0 ;  /* 0x000000ff04047287 */ /* 0x000fc80008000000 */
[----:B------:R-:W-:Y:S01]  /*3170*/  ULEA UR4, UR4, UR7, 0x3 ;  /* 0x0000000704047291 */ /* 0x000fe2000f8e18ff */
[----:B-1----:R-:W-:-:S04]  /*3180*/  LOP3.LUT R3, R2, UR5, RZ, 0x3c, !PT ;  /* 0x0000000502037c12 */ /* 0x002fc8000f8e3cff */
[----:B------:R-:W-:Y:S01]  /*3190*/  SHF.L.U32 R3, R3, 0x1f, RZ ;  /* 0x0000001f03037819 */ /* 0x000fe200000006ff */
[----:B------:R-:W-:-:S07]  /*31a0*/  IMAD.U32 R0, RZ, RZ, UR4 ;  /* 0x00000004ff007e24 */ /* 0x000fce000f8e00ff */
.L_x_50:
[----:B-1----:R1:W2:Y:S02]  /*31b0*/  SYNCS.PHASECHK.TRANS64.TRYWAIT P0, [R0+URZ], R3 ;  /* 0x00000003000075a7 */ /* 0x0022a400080011ff */
[----:B--2---:R-:W-:Y:S05]  /*31c0*/  @!P0 NANOSLEEP.SYNCS 0x989680 ;  /* 0x009896800000895d */ /* 0x004fea0003900000 */
[----:B------:R-:W2:Y:S02]  /*31d0*/  @!P0 SYNCS.PHASECHK.TRANS64 P0, [R0+URZ], R3 ;  /* 0x00000003000085a7 */ /* 0x000ea400080010ff */
[----:B--2---:R-:W-:Y:S05]  /*31e0*/  @P0 EXIT ;  /* 0x000000000000094d */ /* 0x004fea0003800000 */
[----:B------:R-:W-:Y:S05]  /*31f0*/  BRA `(.L_x_50) ;  /* 0xfffffffc00ec7947 */ /* 0x000fea000383ffff */
.L_x_22:
[----:B------:R-:W-:-:S13]  /*3200*/  R2UR UR4, R88 ;  /* 0x00000000580472ca */ /* 0x000fda00000e0000 */
[----:B------:R-:W-:-:S04]  /*3210*/  UISETP.NE.AND UP0, UPT, UR4, URZ, UPT ;  /* 0x000000ff0400728c */ /* 0x000fc8000bf05270 */
[----:B------:R-:W-:-:S09]  /*3220*/  UISETP.NE.OR UP0, UPT, UR18, 0x1, UP0 ;  /* 0x000000011200788c */ /* 0x000fd20008705670 */
[----:B------:R-:W-:Y:S05]  /*3230*/  BRA.U UP0, `(.L_x_51) ;  /* 0x0000000500507547 */ /* 0x000fea000b800000 */
[----:B------:R-:W-:Y:S01]  /*3240*/  R2UR UR4, R88 ;  /* 0x00000000580472ca */ /* 0x000fe200000e0000 */
[----:B------:R-:W-:Y:S01]  /*3250*/  IMAD.MOV.U32 R12, RZ, RZ, 0x1 ;  /* 0x00000001ff0c7424 */ /* 0x000fe200078e00ff */
[----:B------:R-:W-:Y:S02]  /*3260*/  ISETP.GE.U32.AND P2, PT, R5, 0x8, PT ;  /* 0x000000080500780c */ /* 0x000fe40003f46070 */
[----:B------:R-:W-:Y:S01]  /*3270*/  CS2R R6, SRZ ;  /* 0x0000000000067805 */ /* 0x000fe2000001ff00 */
[----:B------:R-:W-:Y:S01]  /*3280*/  IMAD.MOV.U32 R3, RZ, RZ, RZ ;  /* 0x000000ffff037224 */ /* 0x000fe200078e00ff */
[----:B------:R-:W-:Y:S01]  /*3290*/  UMOV UR6, 0x400 ;  /* 0x0000040000067882 */ /* 0x000fe20000000000 */
[----:B------:R-:W-:Y:S01]  /*32a0*/  IMAD.MOV.U32 R4, RZ, RZ, RZ ;  /* 0x000000ffff047224 */ /* 0x000fe200078e00ff */
[----:B------:R-:W-:-:S05]  /*32b0*/  UMOV UR5, URZ ;  /* 0x000000ff00057c82 */ /* 0x000fca0008000000 */
[----:B------:R-:W-:-:S12]  /*32c0*/  ULEA UR6, UR4, UR6, 0x18 ;  /* 0x0000000604067291 */ /* 0x000fd8000f8ec0ff */
.L_x_55:
[----:B------:R-:W-:Y:S02]  /*32d0*/  LEA R0, R3, UR6, 0x3 ;  /* 0x0000000603007c11 */ /* 0x000fe4000f8e18ff */
[----:B------:R-:W-:-:S03]  /*32e0*/  SHF.L.U32 R9, R4, 0x1f, RZ ;  /* 0x0000001f04097819 */ /* 0x000fc600000006ff */
[----:B------:R-:W-:Y:S01]  /*32f0*/  VIADD R8, R0, 0xd0 ;  /* 0x000000d000087836 */ /* 0x000fe20000000000 */
[----:B------:R-:W2:Y:S02]  /*3300*/  SYNCS.PHASECHK.TRANS64.TRYWAIT P0, [R0+URZ+0xc0], R9 ;  /* 0x0000c009000075a7 */ /* 0x000ea400080011ff */
[----:B--2---:R-:W-:Y:S05]  /*3310*/  @!P0 BRA `(.L_x_52) ;  /* 0x0000006400848947 */ /* 0x004fea0003800000 */
.L_x_147:
[----:B------:R-:W-:Y:S01]  /*3320*/  ULEA UR4, UR5, UR6, 0x3 ;  /* 0x0000000605047291 */ /* 0x000fe2000f8e18ff */
[----:B------:R-:W-:Y:S01]  /*3330*/  PRMT R8, RZ, 0x654, R8 ;  /* 0x00000654ff087816 */ /* 0x000fe20000000008 */
[----:B--2---:R-:W-:Y:S01]  /*3340*/  @!P2 IMAD.MOV.U32 R9, RZ, RZ, 0x10 ;  /* 0x00000010ff09a424 */ /* 0x004fe200078e00ff */
[----:B------:R-:W-:Y:S01]  /*3350*/  SHF.L.U32 R11, R12, 0x1f, RZ ;  /* 0x0000001f0c0b7819 */ /* 0x000fe200000006ff */
[----:B------:R-:W-:Y:S01]  /*3360*/  UIADD3 UR7, UPT, UPT, UR4, 0x80, URZ ;  /* 0x0000008004077890 */ /* 0x000fe2000fffe0ff */
[----:B------:R2:W-:Y:S05]  /*3370*/  SYNCS.ARRIVE.TRANS64.RED.A1T0 RZ, [R8+URZ], RZ ;  /* 0x000000ff08ff79a7 */ /* 0x0005ea00081004ff */
[----:B------:R-:W-:Y:S01]  /*3380*/  IMAD.U32 R0, RZ, RZ, UR7 ;  /* 0x00000007ff007e24 */ /* 0x000fe2000f8e00ff */
[----:B------:R-:W3:Y:S04]  /*3390*/  SYNCS.PHASECHK.TRANS64.TRYWAIT P0, [UR4+0x90], R11 ;  /* 0x0000900bff0075a7 */ /* 0x000ee80008001104 */
[----:B------:R-:W-:Y:S01]  /*33a0*/  PRMT R13, R5, 0x654, R0 ;  /* 0x00000654050d7816 */ /* 0x000fe20000000000 */
[----:B--23--:R-:W-:Y:S06]  /*33b0*/  @!P0 BRA `(.L_x_53) ;  /* 0x0000006400708947 */ /* 0x00cfec0003800000 */
.L_x_149:
[----:B------:R-:W-:Y:S01]  /*33c0*/  ULEA UR8, UR5, UR6, 0x4 ;  /* 0x0000000605087291 */ /* 0x000fe2000f8e20ff */
[----:B------:R-:W-:Y:S01]  /*33d0*/  SEL R2, R13, R2, !P2 ;  /* 0x000000020d027207 */ /* 0x000fe20005000000 */
[----:B------:R-:W-:Y:S01]  /*33e0*/  UIADD3 UR9, UPT, UPT, UR4, 0x80, URZ ;  /* 0x0000008004097890 */ /* 0x000fe2000fffe0ff */
[----:B--2---:R-:W-:Y:S01]  /*33f0*/  LEA R0, R7, UR6, 0x3 ;  /* 0x0000000607007c11 */ /* 0x004fe2000f8e18ff */
[----:B------:R-:W-:Y:S01]  /*3400*/  UIADD3 UR8, UPT, UPT, UR8, 0xf0, URZ ;  /* 0x000000f008087890 */ /* 0x000fe2000fffe0ff */
[----:B------:R2:W-:Y:S01]  /*3410*/  @!P2 SYNCS.ARRIVE.TRANS64.RED RZ, [R2+URZ], R9 ;  /* 0x0000000902ffa9a7 */ /* 0x0005e200080004ff */
[----:B------:R-:W-:Y:S01]  /*3420*/  UIADD3 UR4, UPT, UPT, UR5, 0x1, URZ ;  /* 0x0000000105047890 */ /* 0x000fe2000fffe0ff */
[----:B------:R-:W-:-:S03]  /*3430*/  VIADD R3, R3, 0x1 ;  /* 0x0000000103037836 */ /* 0x000fc60000000000 */
[----:B------:R-:W-:Y:S02]  /*3440*/  UISETP.NE.AND UP0, UPT, UR4, 0x2, UPT ;  /* 0x000000020400788c */ /* 0x000fe4000bf05270 */
[----:B------:R-:W-:Y:S01]  /*3450*/  ISETP.NE.AND P0, PT, R3, 0x2, PT ;  /* 0x000000020300780c */ /* 0x000fe20003f05270 */
[----:B------:R-:W-:Y:S06]  /*3460*/  UGETNEXTWORKID.BROADCAST [UR8], [UR9] ;  /* 0x00000000080073ca */ /* 0x000fec0008000100 */
[----:B------:R-:W-:Y:S02]  /*3470*/  USEL UR7, URZ, 0x1, UP0 ;  /* 0x00000001ff077887 */ /* 0x000fe40008000000 */
[----:B------:R-:W-:-:S04]  /*3480*/  USEL UR5, UR4, URZ, UP0 ;  /* 0x000000ff04057287 */ /* 0x000fc80008000000 */
[----:B------:R-:W-:Y:S02]  /*3490*/  LOP3.LUT R12, R12, UR7, RZ, 0x3c, !PT ;  /* 0x000000070c0c7c12 */ /* 0x000fe4000f8e3cff */
[----:B--2---:R-:W-:-:S04]  /*34a0*/  SHF.L.U32 R9, R6, 0x1f, RZ ;  /* 0x0000001f06097819 */ /* 0x004fc800000006ff */
[----:B------:R-:W2:Y:S02]  /*34b0*/  SYNCS.PHASECHK.TRANS64.TRYWAIT P1, [R0+URZ+0x80], R9 ;  /* 0x00008009000075a7 */ /* 0x000ea400080211ff */
[----:B--2---:R-:W-:Y:S05]  /*34c0*/  @!P1 BRA `(.L_x_54) ;  /* 0x0000006400449947 */ /* 0x004fea0003800000 */
.L_x_150:
[C---:B------:R-:W-:Y:S01]  /*34d0*/  LEA R8, R7.reuse, UR6, 0x4 ;  /* 0x0000000607087c11 */ /* 0x040fe2000f8e20ff */
[----:B------:R-:W-:Y:S01]  /*34e0*/  VIADD R7, R7, 0x1 ;  /* 0x0000000107077836 */ /* 0x000fe20000000000 */
[----:B------:R-:W-:Y:S01]  /*34f0*/  SEL R3, R3, RZ, P0 ;  /* 0x000000ff03037207 */ /* 0x000fe20000000000 */
[----:B--2---:R-:W-:-:S03]  /*3500*/  VIADD R0, R0, 0x90 ;  /* 0x0000009000007836 */ /* 0x004fc60000000000 */
[----:B------:R-:W2:Y:S01]  /*3510*/  LDS.128 R8, [R8+0xf0] ;  /* 0x0000f00008087984 */ /* 0x000ea20000000c00 */
[C---:B------:R-:W-:Y:S02]  /*3520*/  ISETP.NE.AND P1, PT, R7.reuse, 0x2, PT ;  /* 0x000000020700780c */ /* 0x040fe40003f25270 */
[----:B------:R-:W-:Y:S01]  /*3530*/  PRMT R0, RZ, 0x654, R0 ;  /* 0x00000654ff007816 */ /* 0x000fe20000000000 */
[----:B------:R-:W-:Y:S01]  /*3540*/  @!PT LDS RZ, [RZ] ;  /* 0x00000000fffff984 */ /* 0x000fe20000000800 */
[----:B------:R-:W-:Y:S01]  /*3550*/  @!PT LDS RZ, [RZ] ;  /* 0x00000000fffff984 */ /* 0x000fe20000000800 */
[----:B------:R-:W-:Y:S01]  /*3560*/  @!PT LDS RZ, [RZ] ;  /* 0x00000000fffff984 */ /* 0x000fe20000000800 */
[----:B------:R-:W-:Y:S01]  /*3570*/  @!PT LDS RZ, [RZ] ;  /* 0x00000000fffff984 */ /* 0x000fe20000000800 */
[----:B------:R3:W-:Y:S06]  /*3580*/  MEMBAR.ALL.CTA ;  /* 0x0000000000007992 */ /* 0x0007ec0000008000 */
[----:B---3--:R-:W3:Y:S01]  /*3590*/  FENCE.VIEW.ASYNC.S ;  /* 0x00000000000073c6 */ /* 0x008ee20000000000 */
[----:B------:R-:W-:Y:S01]  /*35a0*/  SEL R7, R7, RZ, P1 ;  /* 0x000000ff07077207 */ /* 0x000fe20000800000 */
[----:B---3--:R3:W-:Y:S01]  /*35b0*/  SYNCS.ARRIVE.TRANS64.RED.A1T0 RZ, [R0+URZ], RZ ;  /* 0x000000ff00ff79a7 */ /* 0x0087e200081004ff */
[----:B--2---:R-:W-:-:S02]  /*35c0*/  LOP3.LUT P3, RZ, R10, 0x1, RZ, 0xc0, !PT ;  /* 0x000000010aff7812 */ /* 0x004fc4000786c0ff */
[----:B------:R-:W-:Y:S02]  /*35d0*/  SEL R9, RZ, 0x1, P0 ;  /* 0x00000001ff097807 */ /* 0x000fe40000000000 */
[----:B------:R-:W-:Y:S02]  /*35e0*/  SEL R11, RZ, 0x1, P1 ;  /* 0x00000001ff0b7807 */ /* 0x000fe40000800000 */
[----:B------:R-:W-:Y:S02]  /*35f0*/  LOP3.LUT R4, R4, R9, RZ, 0x3c, !PT ;  /* 0x0000000904047212 */ /* 0x000fe400078e3cff */
[----:B------:R-:W-:-:S05]  /*3600*/  LOP3.LUT R6, R6, R11, RZ, 0x3c, !PT ;  /* 0x0000000b06067212 */ /* 0x000fca00078e3cff */
[----:B---3--:R-:W-:Y:S05]  /*3610*/  @P3 BRA `(.L_x_55) ;  /* 0xfffffffc002c3947 */ /* 0x008fea000383ffff */
[----:B------:R-:W-:Y:S01]  /*3620*/  ULEA UR4, UR5, UR6, 0x3 ;  /* 0x0000000605047291 */ /* 0x000fe2000f8e18ff */
[----:B------:R-:W-:-:S08]  /*3630*/  SHF.L.U32 R3, R12, 0x1f, RZ ;  /* 0x0000001f0c037819 */ /* 0x000fd000000006ff */
[----:B------:R-:W2:Y:S02]  /*3640*/  SYNCS.PHASECHK.TRANS64 P0, [UR4+0x90], R3 ;  /* 0x00009003ff0075a7 */ /* 0x000ea40008001004 */
[----:B--2---:R-:W-:Y:S05]  /*3650*/  @P0 BRA `(.L_x_56) ;  /* 0x0000000000080947 */ /* 0x004fea0003800000 */
[----:B------:R-:W2:Y:S02]  /*3660*/  SYNCS.PHASECHK.TRANS64.TRYWAIT P0, [UR4+0x90], R3 ;  /* 0x00009003ff0075a7 */ /* 0x000ea40008001104 */
[----:B--2---:R-:W-:Y:S05]  /*3670*/  @!P0 BRA `(.L_x_57) ;  /* 0x0000006000ec8947 */ /* 0x004fea0003800000 */
.L_x_56:
[----:B------:R-:W-:-:S04]  /*3680*/  UIADD3 UR7, UPT, UPT, UR5, 0x1, URZ ;  /* 0x0000000105077890 */ /* 0x000fc8000fffe0ff */
[----:B------:R-:W-:-:S04]  /*3690*/  UISETP.NE.AND UP0, UPT, UR7, 0x2, UPT ;  /* 0x000000020700788c */ /* 0x000fc8000bf05270 */
[----:B------:R-:W-:Y:S02]  /*36a0*/  USEL UR8, URZ, 0x1, UP0 ;  /* 0x00000001ff087887 */ /* 0x000fe40008000000 */
[----:B------:R-:W-:-:S04]  /*36b0*/  USEL UR7, UR7, URZ, UP0 ;  /* 0x000000ff07077287 */ /* 0x000fc80008000000 */
[----:B------:R-:W-:Y:S01]  /*36c0*/  ULEA UR7, UR7, UR6, 0x3 ;  /* 0x0000000607077291 */ /* 0x000fe2000f8e18ff */
[----:B--2---:R-:W-:-:S04]  /*36d0*/  LOP3.LUT R3, R12, UR8, RZ, 0x3c, !PT ;  /* 0x000000080c037c12 */ /* 0x004fc8000f8e3cff */
[----:B------:R-:W-:-:S04]  /*36e0*/  SHF.L.U32 R0, R3, 0x1f, RZ ;  /* 0x0000001f03007819 */ /* 0x000fc800000006ff */
[----:B------:R-:W2:Y:S02]  /*36f0*/  SYNCS.PHASECHK.TRANS64 P0, [UR7+0x90], R0 ;  /* 0x00009000ff0075a7 */ /* 0x000ea40008001007 */
[----:B-12---:R-:W-:Y:S05]  /*3700*/  @P0 EXIT ;  /* 0x000000000000094d */ /* 0x006fea0003800000 */
[----:B------:R-:W-:Y:S02]  /*3710*/  SHF.L.U32 R3, R3, 0x1f, RZ ;  /* 0x0000001f03037819 */ /* 0x000fe400000006ff */
[----:B------:R-:W-:-:S07]  /*3720*/  MOV R0, UR7 ;  /* 0x0000000700007c02 */ /* 0x000fce0008000f00 */
.L_x_58:
[----:B-1----:R1:W2:Y:S02]  /*3730*/  SYNCS.PHASECHK.TRANS64.TRYWAIT P0, [R0+URZ+0x90], R3 ;  /* 0x00009003000075a7 */ /* 0x0022a400080011ff */
[----:B--2---:R-:W-:Y:S05]  /*3740*/  @!P0 NANOSLEEP.SYNCS 0x989680 ;  /* 0x009896800000895d */ /* 0x004fea0003900000 */
[----:B------:R-:W2:Y:S02]  /*3750*/  @!P0 SYNCS.PHASECHK.TRANS64 P0, [R0+URZ+0x90], R3 ;  /* 0x00009003000085a7 */ /* 0x000ea400080010ff */
[----:B--2---:R-:W-:Y:S05]  /*3760*/  @P0 EXIT ;  /* 0x000000000000094d */ /* 0x004fea0003800000 */
[----:B------:R-:W-:Y:S05]  /*3770*/  BRA `(.L_x_58) ;  /* 0xfffffffc00ec7947 */ /* 0x000fea000383ffff */
.L_x_51:
[----:B------:R-:W-:Y:S05]  /*3780*/  BRA.U UP5, `(.L_x_59) ;  /* 0x0000001d05ec7547 */ /* 0x000fea000b800000 */
[----:B------:R-:W-:Y:S01]  /*3790*/  R2UR UR4, R88 ;  /* 0x00000000580472ca */ /* 0x000fe200000e0000 */
[----:B------:R-:W-:Y:S01]  /*37a0*/  UMOV UR5, 0x40 ;  /* 0x0000004000057882 */ /* 0x000fe20000000000 */
[----:B------:R-:W-:Y:S01]  /*37b0*/  NOP ;  /* 0x0000000000007918 */ /* 0x000fe20000000000 */
[----:B------:R-:W-:-:S10]  /*37c0*/  UMOV UR6, 0x400 ;  /* 0x0000040000067882 */ /* 0x000fd40000000000 */
[----:B------:R-:W-:Y:S02]  /*37d0*/  ULEA UR5, UR4, UR5, 0x18 ;  /* 0x0000000504057291 */ /* 0x000fe4000f8ec0ff */
[----:B------:R-:W-:-:S07]  /*37e0*/  ULEA UR6, UR4, UR6, 0x18 ;  /* 0x0000000604067291 */ /* 0x000fce000f8ec0ff */
[----:B------:R-:W2:Y:S02]  /*37f0*/  LDS.U8 R5, [UR5+0x1c] ;  /* 0x00001c05ff057984 */ /* 0x000ea40008000000 */
[----:B--2---:R-:W-:-:S13]  /*3800*/  ISETP.NE.AND P0, PT, R5, RZ, PT ;  /* 0x000000ff0500720c */ /* 0x004fda0003f05270 */
[----:B------:R-:W-:Y:S05]  /*3810*/  @P0 BRA `(.L_x_60) ;  /* 0x0000000400180947 */ /* 0x000fea0003800000 */
[----:B------:R-:W-:Y:S01]  /*3820*/  R2UR UR4, R2 ;  /* 0x00000000020472ca */ /* 0x000fe200000e0000 */
[----:B------:R-:W-:-:S12]  /*3830*/  UIADD3 UR7, UPT, UPT, UR5, 0x8, URZ ;  /* 0x0000000805077890 */ /* 0x000fd8000fffe0ff */
[----:B------:R-:W-:-:S09]  /*3840*/  UISETP.NE.U32.AND UP1, UPT, UR4, 0x1, UPT ;  /* 0x000000010400788c */ /* 0x000fd2000bf25070 */
[----:B------:R-:W-:Y:S05]  /*3850*/  BRA.U !UP1, `(.L_x_61) ;  /* 0x0000000109a47547 */ /* 0x000fea000b800000 */
[----:B------:R-:W-:Y:S01]  /*3860*/  ELECT P0, URZ, PT ;  /* 0x0000000000ff782f */ /* 0x000fe20003800000 */
[----:B------:R-:W-:-:S12]  /*3870*/  BSSY B0, `(.L_x_61) ;  /* 0x0000027000007945 */ /* 0x000fd80003800000 */
[----:B------:R-:W-:Y:S05]  /*3880*/  @!P0 BRA `(.L_x_62) ;  /* 0x0000000000948947 */ /* 0x000fea0003800000 */
[----:B------:R-:W-:-:S05]  /*3890*/  UMOV UR4, 0x10 ;  /* 0x0000001000047882 */ /* 0x000fca0000000000 */
[----:B------:R-:W-:Y:S04]  /*38a0*/  DEPBAR.LE SB2, 0x36 ;  /* 0x0000ad800000791a */ /* 0x000fe80000000000 */
[----:B------:R-:W2:Y:S02]  /*38b0*/  UTCATOMSWS.2CTA.FIND_AND_SET.ALIGN UP0, UR4, UR4 ;  /* 0x00000004000475e3 */ /* 0x000ea40008200800 */
[----:B--2---:R-:W-:Y:S01]  /*38c0*/  MOV R12, UR4 ;  /* 0x00000004000c7c02 */ /* 0x004fe20008000f00 */
[----:B------:R-:W-:Y:S06]  /*38d0*/  BRA.U UP0, `(.L_x_63) ;  /* 0x0000000100187547 */ /* 0x000fec000b800000 */
.L_x_64:
[----:B------:R-:W-:Y:S05]  /*38e0*/  NANOSLEEP 0x64 ;  /* 0x000000640000795d */ /* 0x000fea0003800000 */
[----:B------:R-:W-:-:S05]  /*38f0*/  UMOV UR4, 0x10 ;  /* 0x0000001000047882 */ /* 0x000fca0000000000 */
[----:B------:R-:W-:Y:S04]  /*3900*/  DEPBAR.LE SB2, 0x36 ;  /* 0x0000ad800000791a */ /* 0x000fe80000000000 */
[----:B------:R-:W2:Y:S02]  /*3910*/  UTCATOMSWS.2CTA.FIND_AND_SET.ALIGN UP0, UR4, UR4 ;  /* 0x00000004000475e3 */ /* 0x000ea40008200800 */
[----:B--2---:R-:W-:Y:S01]  /*3920*/  MOV R12, UR4 ;  /* 0x00000004000c7c02 */ /* 0x004fe20008000f00 */
[----:B------:R-:W-:Y:S05]  /*3930*/  BRA.U !UP0, `(.L_x_64) ;  /* 0xfffffffd08e87547 */ /* 0x000fea000b83ffff */
.L_x_63:
[----:B------:R-:W2:Y:S01]  /*3940*/  LDS R8, [UR5+0x10] ;  /* 0x00001005ff087984 */ /* 0x000ea20008000800 */
[----:B------:R-:W-:Y:S01]  /*3950*/  R2UR UR4, R0 ;  /* 0x00000000000472ca */ /* 0x000fe200000e0000 */
[----:B------:R-:W-:-:S04]  /*3960*/  IMAD.U32 R5, RZ, RZ, UR6 ;  /* 0x00000006ff057e24 */ /* 0x000fc8000f8e00ff */
[----:B------:R-:W-:-:S08]  /*3970*/  VIADD R5, R5, 0x110 ;  /* 0x0000011005057836 */ /* 0x000fd00000000000 */
[----:B------:R-:W-:Y:S02]  /*3980*/  MOV R6, UR4 ;  /* 0x0000000400067c02 */ /* 0x000fe40008000f00 */
[----:B--2---:R-:W-:-:S04]  /*3990*/  SHF.L.U32 R8, R8, 0x1f, RZ ;  /* 0x0000001f08087819 */ /* 0x004fc800000006ff */
[----:B------:R-:W2:Y:S02]  /*39a0*/  SYNCS.PHASECHK.TRANS64.TRYWAIT P0, [UR5+0x8], R8 ;  /* 0x00000808ff0075a7 */ /* 0x000ea40008001105 */
[----:B--2---:R-:W-:Y:S05]  /*39b0*/  @P0 BRA `(.L_x_65) ;  /* 0x0000000000080947 */ /* 0x004fea0003800000 */
[----:B------:R-:W2:Y:S02]  /*39c0*/  SYNCS.PHASECHK.TRANS64.TRYWAIT P0, [UR5+0x8], R8 ;  /* 0x00000808ff0075a7 */ /* 0x000ea40008001105 */
[----:B--2---:R-:W-:Y:S05]  /*39d0*/  @!P0 BRA `(.L_x_66) ;  /* 0x00000060002c8947 */ /* 0x004fea0003800000 */
.L_x_65:
[----:B------:R-:W-:Y:S01]  /*39e0*/  R2UR UR4, R0 ;  /* 0x00000000000472ca */ /* 0x000fe200000e0000 */
[----:B------:R-:W-:Y:S01]  /*39f0*/  IMAD.MOV.U32 R9, RZ, RZ, 0xffff ;  /* 0x0000ffffff097424 */ /* 0x000fe200078e00ff */
[----:B------:R-:W-:Y:S01]  /*3a00*/  PRMT R6, R6, 0x654, R5 ;  /* 0x0000065406067816 */ /* 0x000fe20000000005 */
[----:B------:R-:W-:Y:S02]  /*3a10*/  HFMA2 R5, -RZ, RZ, 0, 5.9604644775390625e-08 ;  /* 0x00000001ff057431 */ /* 0x000fe400000001ff */
[----:B--2---:R-:W-:Y:S02]  /*3a20*/  IMAD.MOV.U32 R8, RZ, RZ, 0x4 ;  /* 0x00000004ff087424 */ /* 0x004fe400078e00ff */
[----:B------:R-:W-:Y:S01]  /*3a30*/  IMAD.SHL.U32 R11, R12, 0x20, RZ ;  /* 0x000000200c0b7824 */ /* 0x000fe200078e00ff */
[----:B------:R-:W-:-:S05]  /*3a40*/  SHF.L.U32 R10, R9, R12, RZ ;  /* 0x0000000c090a7219 */ /* 0x000fca00000006ff */
[----:B------:R-:W-:Y:S01]  /*3a50*/  UPRMT UR4, UR4, 0x654, UR7 ;  /* 0x0000065404047896 */ /* 0x000fe20008000007 */
[----:B------:R-:W-:-:S05]  /*3a60*/  SHF.L.U32 R9, R5, R12, RZ ;  /* 0x0000000c05097219 */ /* 0x000fca00000006ff */
[----:B------:R-:W-:-:S03]  /*3a70*/  MOV R7, UR4 ;  /* 0x0000000400077c02 */ /* 0x000fc60008000f00 */
[----:B------:R2:W-:Y:S01]  /*3a80*/  SYNCS.ARRIVE.TRANS64.RED RZ, [UR4], R8 ;  /* 0x00000008ffff79a7 */ /* 0x0005e20008000404 */
[----:B------:R2:W-:Y:S04]  /*3a90*/  STS [UR6+0x110], R11 ;  /* 0x0001100bff007988 */ /* 0x0005e80008000806 */
[----:B------:R2:W-:Y:S04]  /*3aa0*/  STAS [R6.64], R12 ;  /* 0x0000000c06007dbd */ /* 0x0005e8000c0008ff */
[----:B------:R2:W-:Y:S04]  /*3ab0*/  ATOMS.OR RZ, [UR5+0x14], R10 ;  /* 0x0000140affff798c */ /* 0x0005e8000b000005 */
[----:B------:R2:W-:Y:S04]  /*3ac0*/  ATOMS.OR RZ, [UR5+0x18], R9 ;  /* 0x00001809ffff798c */ /* 0x0005e8000b000005 */
[----:B------:R2:W-:Y:S02]  /*3ad0*/  ATOMS.XOR RZ, [UR5+0x10], R5 ;  /* 0x00001005ffff798c */ /* 0x0005e4000b800005 */
.L_x_62:
[----:B-1----:R-:W-:Y:S05]  /*3ae0*/  BSYNC B0 ;  /* 0x0000000000007941 */ /* 0x002fea0003800000 */
.L_x_61:
[----:B------:R-:W-:Y:S05]  /*3af0*/  BRA.U UP1, `(.L_x_67) ;  /* 0x0000000101707547 */ /* 0x000fea000b800000 */
[----:B------:R-:W-:-:S03]  /*3b00*/  UMOV UR4, 0xffffffff ;  /* 0xffffffff00047882 */ /* 0x000fc60000000000 */
[----:B------:R-:W-:Y:S05]  /*3b10*/  BRA.DIV UR4, `(.L_x_68) ;  /* 0x0000005e04f47947 */ /* 0x000fea000b800000 */
[----:B------:R-:W-:-:S13]  /*3b20*/  ELECT P0, URZ, PT ;  /* 0x0000000000ff782f */ /* 0x000fda0003800000 */
.L_x_154:
[----:B------:R-:W-:Y:S05]  /*3b30*/  @!P0 BRA `(.L_x_67) ;  /* 0x0000000000608947 */ /* 0x000fea0003800000 */
[----:B--2---:R-:W2:Y:S02]  /*3b40*/  LDS R6, [UR5+0x10] ;  /* 0x00001005ff067984 */ /* 0x004ea40008000800 */
[----:B--2---:R-:W-:-:S04]  /*3b50*/  SHF.L.U32 R6, R6, 0x1f, RZ ;  /* 0x0000001f06067819 */ /* 0x004fc800000006ff */
[----:B------:R-:W2:Y:S02]  /*3b60*/  SYNCS.PHASECHK.TRANS64.TRYWAIT P0, [UR5+0x8], R6 ;  /* 0x00000806ff0075a7 */ /* 0x000ea40008001105 */
[----:B--2---:R-:W-:Y:S05]  /*3b70*/  @P0 BRA `(.L_x_69) ;  /* 0x0000000000080947 */ /* 0x004fea0003800000 */
[----:B------:R-:W2:Y:S02]  /*3b80*/  SYNCS.PHASECHK.TRANS64.TRYWAIT P0, [UR5+0x8], R6 ;  /* 0x00000806ff0075a7 */ /* 0x000ea40008001105 */
[----:B--2---:R-:W-:Y:S05]  /*3b90*/  @!P0 BRA `(.L_x_70) ;  /* 0x0000005c00f88947 */ /* 0x004fea0003800000 */
.L_x_69:
[----:B------:R-:W3:Y:S01]  /*3ba0*/  LDS R8, [UR6+0x110] ;  /* 0x00011006ff087984 */ /* 0x000ee20008000800 */
[----:B------:R-:W-:Y:S01]  /*3bb0*/  R2UR UR4, R0 ;  /* 0x00000000000472ca */ /* 0x000fe200000e0000 */
[----:B--2---:R-:W-:Y:S02]  /*3bc0*/  IMAD.MOV.U32 R6, RZ, RZ, 0xffff ;  /* 0x0000ffffff067424 */ /* 0x004fe400078e00ff */
[----:B------:R-:W-:-:S10]  /*3bd0*/  IMAD.MOV.U32 R5, RZ, RZ, 0x1 ;  /* 0x00000001ff057424 */ /* 0x000fd400078e00ff */
[----:B------:R-:W-:Y:S01]  /*3be0*/  UPRMT UR4, UR4, 0x654, UR7 ;  /* 0x0000065404047896 */ /* 0x000fe20008000007 */
[----:B---3--:R-:W-:Y:S01]  /*3bf0*/  IMAD.SHL.U32 R7, R8, 0x20, RZ ;  /* 0x0000002008077824 */ /* 0x008fe200078e00ff */
[-C--:B------:R-:W-:Y:S02]  /*3c00*/  SHF.L.U32 R6, R6, R8.reuse, RZ ;  /* 0x0000000806067219 */ /* 0x080fe400000006ff */
[----:B------:R-:W-:Y:S02]  /*3c10*/  SHF.L.U32 R8, R5, R8, RZ ;  /* 0x0000000805087219 */ /* 0x000fe400000006ff */
[----:B------:R3:W-:Y:S04]  /*3c20*/  STS [UR6+0x110], R7 ;  /* 0x00011007ff007988 */ /* 0x0007e80008000806 */
[----:B------:R3:W-:Y:S04]  /*3c30*/  ATOMS.OR RZ, [UR5+0x14], R6 ;  /* 0x00001406ffff798c */ /* 0x0007e8000b000005 */
[----:B------:R3:W-:Y:S01]  /*3c40*/  ATOMS.OR RZ, [UR5+0x18], R8 ;  /* 0x00001808ffff798c */ /* 0x0007e2000b000005 */
[----:B------:R-:W-:Y:S03]  /*3c50*/  SYNCS.ARRIVE.TRANS64.RED.A1T0 RZ, [UR4], RZ ;  /* 0x000000ffffff79a7 */ /* 0x000fe60008100404 */
[----:B------:R3:W-:Y:S01]  /*3c60*/  ATOMS.XOR RZ, [UR5+0x10], R5 ;  /* 0x00001005ffff798c */ /* 0x0007e2000b800005 */
[----:B------:R-:W-:Y:S05]  /*3c70*/  BRA `(.L_x_67) ;  /* 0x0000000000107947 */ /* 0x000fea0003800000 */
.L_x_60:
[----:B------:R-:W-:Y:S02]  /*3c80*/  MOV R5, 0xffffffff ;  /* 0xffffffff00057802 */ /* 0x000fe40000000f00 */
[----:B------:R-:W-:-:S03]  /*3c90*/  MOV R6, 0x3cc0 ;  /* 0x00003cc000067802 */ /* 0x000fc60000000f00 */
[----:B------:R2:W-:Y:S04]  /*3ca0*/  STS [UR6+0x110], R5 ;  /* 0x00011005ff007988 */ /* 0x0005e80008000806 */
[----:B-12--5:R-:W-:Y:S05]  /*3cb0*/  CALL.REL.NOINC `($__internal_1_$__cuda_sm10x_tcgen05_guardrail_trap_phase_invalid_during_alloc) ;  /* 0x0000006400247944 */ /* 0x026fea0003c00000 */
.L_x_67:
[----:B------:R-:W-:Y:S05]  /*3cc0*/  WARPSYNC.ALL ;  /* 0x0000000000007948 */ /* 0x000fea0003800000 */
[----:B------:R-:W4:Y:S01]  /*3cd0*/  S2UR UR29, SR_CgaCtaId ;  /* 0x00000000001d79c3 */ /* 0x000f220000008800 */
[----:B------:R-:W-:Y:S01]  /*3ce0*/  UMOV UR4, 0x400 ;  /* 0x0000040000047882 */ /* 0x000fe20000000000 */
[----:B------:R-:W-:-:S06]  /*3cf0*/  NOP ;  /* 0x0000000000007918 */ /* 0x000fcc0000000000 */
[----:B------:R-:W-:Y:S06]  /*3d00*/  BAR.ARV 0x6, 0xa0 ;  /* 0x0182800000007b1d */ /* 0x000fec0000002000 */
[----:B------:R-:W1:Y:S01]  /*3d10*/  LDCU UR11, c[0x0][0x38c] ;  /* 0x00007180ff0b77ac */ /* 0x000e620008000800 */
[----:B------:R-:W-:Y:S01]  /*3d20*/  LOP3.LUT R4, R4, 0xffff, RZ, 0xc0, !PT ;  /* 0x0000ffff04047812 */ /* 0x000fe200078ec0ff */
[----:B--2---:R-:W-:Y:S01]  /*3d30*/  HFMA2 R12, -RZ, RZ, 0, 5.9604644775390625e-08 ;  /* 0x00000001ff0c7431 */ /* 0x004fe200000001ff */
[----:B------:R-:W-:Y:S02]  /*3d40*/  LOP3.LUT R3, R3, 0xffff, RZ, 0xc0, !PT ;  /* 0x0000ffff03037812 */ /* 0x000fe400078ec0ff */
[----:B------:R-:W-:-:S02]  /*3d50*/  CS2R R10, SRZ ;  /* 0x00000000000a7805 */ /* 0x000fc4000001ff00 */
[----:B------:R-:W-:Y:S01]  /*3d60*/  R2UR UR12, R2 ;  /* 0x00000000020c72ca */ /* 0x000fe200000e0000 */
[----:B------:R-:W-:Y:S01]  /*3d70*/  IMAD.MOV.U32 R9, RZ, RZ, RZ ;  /* 0x000000ffff097224 */ /* 0x000fe200078e00ff */
[----:B------:R-:W-:Y:S01]  /*3d80*/  R2UR UR64, R4 ;  /* 0x00000000044072ca */ /* 0x000fe200000e0000 */
[----:B------:R-:W2:Y:S01]  /*3d90*/  LDCU UR74, c[0x0][0x370] ;  /* 0x00006e00ff4a77ac */ /* 0x000ea20008000800 */
[----:B------:R-:W-:Y:S01]  /*3da0*/  R2UR UR76, R3 ;  /* 0x00000000034c72ca */ /* 0x000fe200000e0000 */
[----:B----4-:R-:W-:Y:S01]  /*3db0*/  ULEA UR29, UR29, UR4, 0x18 ;  /* 0x000000041d1d7291 */ /* 0x010fe2000f8ec0ff */
[----:B------:R-:W-:Y:S01]  /*3dc0*/  UMOV UR72, URZ ;  /* 0x000000ff00487c82 */ /* 0x000fe20008000000 */
[----:B------:R-:W-:Y:S02]  /*3dd0*/  UISETP.GE.AND UP5, UPT, UR39, 0x1, UPT ;  /* 0x000000012700788c */ /* 0x000fe4000bfa6270 */
[----:B------:R-:W-:Y:S02]  /*3de0*/  UIADD3 UR6, UPT, UPT, UR29, 0x6400, URZ ;  /* 0x000064001d067890 */ /* 0x000fe4000fffe0ff */
[----:B-1----:R-:W-:-:S03]  /*3df0*/  UIADD3 UR11, UPT, UPT, UR11, 0xff, URZ ;  /* 0x000000ff0b0b7890 */ /* 0x002fc6000fffe0ff */
[----:B---3--:R-:W1:Y:S01]  /*3e00*/  LDS R5, [UR29+0x110] ;  /* 0x0001101dff057984 */ /* 0x008e620008000800 */
[----:B------:R-:W-:Y:S02]  /*3e10*/  UIADD3 UR4, UPT, UPT, UR29, 0x2e400, URZ ;  /* 0x0002e4001d047890 */ /* 0x000fe4000fffe0ff */
[----:B------:R-:W-:Y:S02]  /*3e20*/  USHF.R.S32.HI UR9, URZ, 0x1f, UR11 ;  /* 0x0000001fff097899 */ /* 0x000fe4000801140b */
[----:B------:R-:W-:Y:S02]  /*3e30*/  USHF.R.U32.HI UR10, URZ, 0x4, UR6 ;  /* 0x00000004ff0a7899 */ /* 0x000fe40008011606 */
[----:B------:R-:W-:Y:S02]  /*3e40*/  UIADD3 UR5, UPT, UPT, UR29, 0x26400, URZ ;  /* 0x000264001d057890 */ /* 0x000fe4000fffe0ff */
[----:B------:R-:W-:Y:S02]  /*3e50*/  USHF.R.U32.HI UR6, URZ, 0x4, UR4 ;  /* 0x00000004ff067899 */ /* 0x000fe40008011604 */
[----:B------:R-:W-:-:S02]  /*3e60*/  UIADD3 UR7, UPT, UPT, UR29, 0x2f400, URZ ;  /* 0x0002f4001d077890 */ /* 0x000fc4000fffe0ff */
[----:B------:R-:W-:Y:S02]  /*3e70*/  ULEA.HI UR4, UR9, UR11, URZ, 0x8 ;  /* 0x0000000b09047291 */ /* 0x000fe4000f8f40ff */
[----:B------:R-:W-:Y:S02]  /*3e80*/  USHF.R.U32.HI UR8, URZ, 0x4, UR5 ;  /* 0x00000004ff087899 */ /* 0x000fe40008011605 */
[----:B------:R-:W-:Y:S02]  /*3e90*/  USHF.R.U32.HI UR5, URZ, 0x4, UR7 ;  /* 0x00000004ff057899 */ /* 0x000fe40008011607 */
[----:B------:R-:W-:Y:S02]  /*3ea0*/  USHF.R.S32.HI UR75, URZ, 0x8, UR4 ;  /* 0x00000008ff4b7899 */ /* 0x000fe40008011404 */
[----:B------:R-:W-:Y:S02]  /*3eb0*/  ULOP3.LUT UR6, UR6, 0x3fff, URZ, 0xc0, !UPT ;  /* 0x00003fff06067892 */ /* 0x000fe4000f8ec0ff */
[----:B------:R-:W-:-:S02]  /*3ec0*/  ULOP3.LUT UR5, UR5, 0x3fff, URZ, 0xc0, !UPT ;  /* 0x00003fff05057892 */ /* 0x000fc4000f8ec0ff */
[----:B------:R-:W-:Y:S02]  /*3ed0*/  UISETP.LT.AND UP0, UPT, UR75, 0x1, UPT ;  /* 0x000000014b00788c */ /* 0x000fe4000bf01270 */
[----:B------:R-:W-:Y:S02]  /*3ee0*/  ULOP3.LUT UR67, UR6, 0x10000, URZ, 0xfc, !UPT ;  /* 0x0001000006437892 */ /* 0x000fe4000f8efcff */
[----:B------:R-:W-:Y:S02]  /*3ef0*/  ULOP3.LUT UR68, UR5, 0x10000, URZ, 0xfc, !UPT ;  /* 0x0001000005447892 */ /* 0x000fe4000f8efcff */
[----:B------:R-:W-:Y:S02]  /*3f00*/  USEL UR13, UR75, 0x1, !UP0 ;  /* 0x000000014b0d7887 */ /* 0x000fe4000c000000 */
[----:B------:R-:W-:Y:S02]  /*3f10*/  ULOP3.LUT UR10, UR10, 0x3fff, URZ, 0xc0, !UPT ;  /* 0x00003fff0a0a7892 */ /* 0x000fe4000f8ec0ff */
[----:B------:R-:W-:-:S02]  /*3f20*/  ULOP3.LUT UR8, UR8, 0x3fff, URZ, 0xc0, !UPT ;  /* 0x00003fff08087892 */ /* 0x000fc4000f8ec0ff */
[----:B------:R-:W-:Y:S01]  /*3f30*/  IMAD.U32 R20, RZ, RZ, UR13 ;  /* 0x0000000dff147e24 */ /* 0x000fe2000f8e00ff */
[----:B------:R-:W-:Y:S01]  /*3f40*/  ULOP3.LUT UR65, UR10, 0x10000, URZ, 0xfc, !UPT ;  /* 0x000100000a417892 */ /* 0x000fe2000f8efcff */
[----:B-1----:R-:W-:Y:S01]  /*3f50*/  R2UR UR25, R5 ;  /* 0x00000000051972ca */ /* 0x002fe200000e0000 */
[----:B------:R-:W-:Y:S02]  /*3f60*/  ULOP3.LUT UR66, UR8, 0x10000, URZ, 0xfc, !UPT ;  /* 0x0001000008427892 */ /* 0x000fe4000f8efcff */
[----:B------:R-:W-:Y:S01]  /*3f70*/  UISETP.NE.AND UP4, UPT, UR39, 0x1, UPT ;  /* 0x000000012700788c */ /* 0x000fe2000bf85270 */
[----:B------:R-:W1:Y:S01]  /*3f80*/  LDCU UR73, c[0x0][0x374] ;  /* 0x00006e80ff4977ac */ /* 0x000e620008000800 */
[----:B------:R-:W-:Y:S01]  /*3f90*/  UISETP.NE.AND UP3, UPT, UR12, URZ, UPT ;  /* 0x000000ff0c00728c */ /* 0x000fe2000bf65270 */
[----:B------:R-:W-:Y:S01]  /*3fa0*/  UMOV UR27, URZ ;  /* 0x000000ff001b7c82 */ /* 0x000fe20008000000 */
[----:B------:R-:W-:-:S06]  /*3fb0*/  UMOV UR26, URZ ;  /* 0x000000ff001a7c82 */ /* 0x000fcc0008000000 */
[----:B------:R-:W-:Y:S02]  /*3fc0*/  UIADD3 UR4, UPT, UPT, UR25, 0x88, URZ ;  /* 0x0000008819047890 */ /* 0x000fe4000fffe0ff */
[----:B------:R-:W-:Y:S02]  /*3fd0*/  UIADD3 UR48, UPT, UPT, UR25, 0x80, URZ ;  /* 0x0000008019307890 */ /* 0x000fe4000fffe0ff */
[----:B------:R-:W-:Y:S02]  /*3fe0*/  UIADD3 UR60, UPT, UPT, UR25, 0x40000080, URZ ;  /* 0x40000080193c7890 */ /* 0x000fe4000fffe0ff */
[----:B------:R-:W-:Y:S01]  /*3ff0*/  UIADD3 UR58, UPT, UPT, UR25, -0x7fffff80, URZ ;  /* 0x80000080193a7890 */ /* 0x000fe2000fffe0ff */
[----:B------:R-:W-:Y:S01]  /*4000*/  IMAD.U32 R21, RZ, RZ, UR4 ;  /* 0x00000004ff157e24 */ /* 0x000fe2000f8e00ff */
[----:B------:R-:W-:Y:S02]  /*4010*/  UIADD3 UR56, UPT, UPT, UR25, -0x3fffff80, URZ ;  /* 0xc000008019387890 */ /* 0x000fe4000fffe0ff */
[----:B------:R-:W-:-:S02]  /*4020*/  UIADD3 UR62, UPT, UPT, UR25, 0x84, URZ ;  /* 0x00000084193e7890 */ /* 0x000fc4000fffe0ff */
[----:B------:R-:W-:Y:S02]  /*4030*/  USHF.R.U32.HI UR7, URZ, 0x11, UR48 ;  /* 0x00000011ff077899 */ /* 0x000fe40008011630 */
[----:B------:R-:W-:Y:S02]  /*4040*/  USHF.R.U32.HI UR6, URZ, 0x11, UR60 ;  /* 0x00000011ff067899 */ /* 0x000fe4000801163c */
[----:B------:R-:W-:Y:S02]  /*4050*/  USHF.R.U32.HI UR5, URZ, 0x11, UR58 ;  /* 0x00000011ff057899 */ /* 0x000fe4000801163a */
[----:B------:R-:W-:Y:S02]  /*4060*/  USHF.R.U32.HI UR4, URZ, 0x11, UR56 ;  /* 0x00000011ff047899 */ /* 0x000fe40008011638 */
[----:B------:R-:W-:Y:S02]  /*4070*/  USHF.R.U32.HI UR11, URZ, 0x11, UR62 ;  /* 0x00000011ff0b7899 */ /* 0x000fe4000801163e */
[----:B------:R-:W-:-:S02]  /*4080*/  ULOP3.LUT UR7, UR7, 0x6000, URZ, 0xc0, !UPT ;  /* 0x0000600007077892 */ /* 0x000fc4000f8ec0ff */
[----:B------:R-:W-:Y:S02]  /*4090*/  ULOP3.LUT UR6, UR6, 0x6000, URZ, 0xc0, !UPT ;  /* 0x0000600006067892 */ /* 0x000fe4000f8ec0ff */
[----:B------:R-:W-:Y:S02]  /*40a0*/  ULOP3.LUT UR5, UR5, 0x6000, URZ, 0xc0, !UPT ;  /* 0x0000600005057892 */ /* 0x000fe4000f8ec0ff */
[----:B------:R-:W-:Y:S02]  /*40b0*/  UIADD3 UR54, UPT, UPT, UR25, 0x40000084, URZ ;  /* 0x4000008419367890 */ /* 0x000fe4000fffe0ff */
[----:B------:R-:W-:Y:S02]  /*40c0*/  UIADD3 UR52, UPT, UPT, UR25, -0x7fffff7c, URZ ;  /* 0x8000008419347890 */ /* 0x000fe4000fffe0ff */
[----:B------:R-:W-:Y:S02]  /*40d0*/  ULOP3.LUT UR4, UR4, 0x6000, URZ, 0xc0, !UPT ;  /* 0x0000600004047892 */ /* 0x000fe4000f8ec0ff */
[----:B------:R-:W-:-:S02]  /*40e0*/  ULOP3.LUT UR11, UR11, 0x6000, URZ, 0xc0, !UPT ;  /* 0x000060000b0b7892 */ /* 0x000fc4000f8ec0ff */
[----:B------:R-:W-:Y:S02]  /*40f0*/  ULOP3.LUT UR13, UR7, 0x1090, URZ, 0xfc, !UPT ;  /* 0x00001090070d7892 */ /* 0x000fe4000f8efcff */
[----:B------:R-:W-:Y:S02]  /*4100*/  ULOP3.LUT UR7, UR6, 0x1090, URZ, 0xfc, !UPT ;  /* 0x0000109006077892 */ /* 0x000fe4000f8efcff */
[----:B------:R-:W-:Y:S02]  /*4110*/  ULOP3.LUT UR6, UR5, 0x1090, URZ, 0xfc, !UPT ;  /* 0x0000109005067892 */ /* 0x000fe4000f8efcff */
[----:B------:R-:W-:Y:S01]  /*4120*/  USHF.R.U32.HI UR10, URZ, 0x11, UR54 ;  /* 0x00000011ff0a7899 */ /* 0x000fe20008011636 */
[----:B------:R-:W-:Y:S01]  /*4130*/  IMAD.U32 R19, RZ, RZ, UR13 ;  /* 0x0000000dff137e24 */ /* 0x000fe2000f8e00ff */
[----:B------:R-:W-:Y:S01]  /*4140*/  USHF.R.U32.HI UR9, URZ, 0x11, UR52 ;  /* 0x00000011ff097899 */ /* 0x000fe20008011634 */
[----:B------:R-:W-:Y:S01]  /*4150*/  MOV R18, UR7 ;  /* 0x0000000700127c02 */ /* 0x000fe20008000f00 */
[----:B------:R-:W-:Y:S01]  /*4160*/  ULOP3.LUT UR5, UR4, 0x1090, URZ, 0xfc, !UPT ;  /* 0x0000109004057892 */ /* 0x000fe2000f8efcff */
[----:B------:R-:W-:Y:S01]  /*4170*/  IMAD.U32 R17, RZ, RZ, UR6 ;  /* 0x00000006ff117e24 */ /* 0x000fe2000f8e00ff */
[----:B------:R-:W-:-:S02]  /*4180*/  ULOP3.LUT UR4, UR11, 0x1090, URZ, 0xfc, !UPT ;  /* 0x000010900b047892 */ /* 0x000fc4000f8efcff */
[----:B------:R-:W-:Y:S02]  /*4190*/  ULOP3.LUT UR10, UR10, 0x6000, URZ, 0xc0, !UPT ;  /* 0x000060000a0a7892 */ /* 0x000fe4000f8ec0ff */
[----:B------:R-:W-:Y:S01]  /*41a0*/  ULOP3.LUT UR9, UR9, 0x6000, URZ, 0xc0, !UPT ;  /* 0x0000600009097892 */ /* 0x000fe2000f8ec0ff */
[----:B------:R-:W-:Y:S01]  /*41b0*/  IMAD.U32 R16, RZ, RZ, UR5 ;  /* 0x00000005ff107e24 */ /* 0x000fe2000f8e00ff */
[----:B------:R-:W-:Y:S01]  /*41c0*/  UIADD3 UR50, UPT, UPT, UR25, -0x3fffff7c, URZ ;  /* 0xc000008419327890 */ /* 0x000fe2000fffe0ff */
[----:B------:R-:W-:Y:S01]  /*41d0*/  MOV R15, UR4 ;  /* 0x00000004000f7c02 */ /* 0x000fe20008000f00 */
[----:B------:R-:W-:Y:S02]  /*41e0*/  ULOP3.LUT UR5, UR10, 0x1090, URZ, 0xfc, !UPT ;  /* 0x000010900a057892 */ /* 0x000fe4000f8efcff */
[----:B------:R-:W-:Y:S02]  /*41f0*/  ULOP3.LUT UR4, UR9, 0x1090, URZ, 0xfc, !UPT ;  /* 0x0000109009047892 */ /* 0x000fe4000f8efcff */
[----:B------:R-:W-:-:S02]  /*4200*/  USHF.R.U32.HI UR8, URZ, 0x11, UR50 ;  /* 0x00000011ff087899 */ /* 0x000fc40008011632 */
[----:B------:R-:W-:Y:S02]  /*4210*/  IMAD.U32 R14, RZ, RZ, UR5 ;  /* 0x00000005ff0e7e24 */ /* 0x000fe4000f8e00ff */
[----:B------:R-:W-:Y:S01]  /*4220*/  ULOP3.LUT UR8, UR8, 0x6000, URZ, 0xc0, !UPT ;  /* 0x0000600008087892 */ /* 0x000fe2000f8ec0ff */
[----:B------:R-:W-:-:S03]  /*4230*/  IMAD.U32 R13, RZ, RZ, UR4 ;  /* 0x00000004ff0d7e24 */ /* 0x000fc6000f8e00ff */
[----:B-12---:R-:W-:-:S12]  /*4240*/  ULOP3.LUT UR77, UR8, 0x1090, URZ, 0xfc, !UPT ;  /* 0x00001090084d7892 */ /* 0x006fd8000f8efcff */
.L_x_80:
[C---:B------:R-:W-:Y:S02]  /*4250*/  LEA R8, R11.reuse, UR29, 0x3 ;  /* 0x0000001d0b087c11 */ /* 0x040fe4000f8e18ff */
[----:B------:R-:W-:Y:S02]  /*4260*/  SHF.L.U32 R3, R10, 0x1f, RZ ;  /* 0x0000001f0a037819 */ /* 0x000fe400000006ff */
[----:B------:R-:W-:Y:S02]  /*4270*/  LEA R5, R11, UR29, 0x4 ;  /* 0x0000001d0b057c11 */ /* 0x000fe4000f8e20ff */
[----:B------:R-:W1:Y:S02]  /*4280*/  SYNCS.PHASECHK.TRANS64.TRYWAIT P0, [R8+URZ+0x80], R3 ;  /* 0x00008003080075a7 */ /* 0x000e6400080011ff */
[----:B-1-34-:R-:W-:Y:S05]  /*4290*/  @!P0 BRA `(.L_x_71) ;  /* 0x0000005800508947 */ /* 0x01afea0003800000 */
.L_x_155:
[----:B------:R-:W2:Y:S01]  /*42a0*/  LDS.128 R4, [R5+0xf0] ;  /* 0x0000f00005047984 */ /* 0x000ea20000000c00 */
[----:B------:R-:W-:Y:S01]  /*42b0*/  @!PT LDS RZ, [RZ] ;  /* 0x00000000fffff984 */ /* 0x000fe20000000800 */
[----:B------:R-:W-:Y:S01]  /*42c0*/  @!PT LDS RZ, [RZ] ;  /* 0x00000000fffff984 */ /* 0x000fe20000000800 */
[----:B------:R-:W-:Y:S01]  /*42d0*/  @!PT LDS RZ, [RZ] ;  /* 0x00000000fffff984 */ /* 0x000fe20000000800 */
[----:B------:R-:W-:Y:S01]  /*42e0*/  @!PT LDS RZ, [RZ] ;  /* 0x00000000fffff984 */ /* 0x000fe20000000800 */
[----:B------:R3:W-:Y:S06]  /*42f0*/  MEMBAR.ALL.CTA ;  /* 0x0000000000007992 */ /* 0x0007ec0000008000 */
[----:B---3--:R-:W3:Y:S01]  /*4300*/  FENCE.VIEW.ASYNC.S ;  /* 0x00000000000073c6 */ /* 0x008ee20000000000 */
[----:B--2---:R-:W-:-:S13]  /*4310*/  LOP3.LUT P0, RZ, R6, 0x1, RZ, 0xc0, !PT ;  /* 0x0000000106ff7812 */ /* 0x004fda000780c0ff */
[----:B---3--:R-:W-:Y:S01]  /*4320*/  VOTEU.ANY UP2, P0 ;  /* 0x0000000000ff7886 */ /* 0x008fe20000040100 */
[----:B------:R-:W-:-:S13]  /*4330*/  PLOP3.LUT P0, PT, PT, PT, UP2, 0x80, 0x8 ;  /* 0x000000000008781c */ /* 0x000fda0003f0f028 */
[----:B-1----:R-:W-:Y:S02]  /*4340*/  @P0 MOV R3, R4 ;  /* 0x0000000400030202 */ /* 0x002fe40000000f00 */
[----:B------:R-:W-:Y:S02]  /*4350*/  @P0 LOP3.LUT R4, R5, 0xffff, RZ, 0xc0, !PT ;  /* 0x0000ffff05040812 */ /* 0x000fe400078ec0ff */
[----:B------:R-:W-:Y:S01]  /*4360*/  @P0 R2UR UR5, R3 ;  /* 0x00000000030502ca */ /* 0x000fe200000e0000 */
[----:B------:R-:W-:Y:S01]  /*4370*/  VIADD R3, R8, 0x90 ;  /* 0x0000009008037836 */ /* 0x000fe20000000000 */
[----:B------:R-:W-:-:S04]  /*4380*/  @P0 R2UR UR4, R4 ;  /* 0x00000000040402ca */ /* 0x000fc800000e0000 */
[----:B------:R-:W-:-:S04]  /*4390*/  PRMT R3, RZ, 0x654, R3 ;  /* 0x00000654ff037816 */ /* 0x000fc80000000003 */
[----:B------:R1:W-:Y:S03]  /*43a0*/  SYNCS.ARRIVE.TRANS64.RED.A1T0 RZ, [R3+URZ], RZ ;  /* 0x000000ff03ff79a7 */ /* 0x0003e600081004ff */
[----:B------:R-:W-:Y:S02]  /*43b0*/  @UP2 UMOV UR70, UR5 ;  /* 0x0000000500462c82 */ /* 0x000fe40008000000 */
[----:B------:R-:W-:Y:S01]  /*43c0*/  @UP2 UMOV UR69, UR4 ;  /* 0x0000000400452c82 */ /* 0x000fe20008000000 */
[----:B------:R-:W-:Y:S05]  /*43d0*/  BRA.U !UP5, `(.L_x_72) ;  /* 0x000000010dd07547 */ /* 0x000fea000b800000 */
[----:B------:R-:W2:Y:S01]  /*43e0*/  LDCU.128 UR12, c[0x0][0xf10] ;  /* 0x0001e200ff0c77ac */ /* 0x000ea20008000c00 */
[----:B------:R-:W3:Y:S01]  /*43f0*/  LDCU UR21, c[0x0][0xf20] ;  /* 0x0001e400ff1577ac */ /* 0x000ee20008000800 */
[----:B------:R-:W4:Y:S01]  /*4400*/  LDCU UR20, c[0x0][0xf0c] ;  /* 0x0001e180ff1477ac */ /* 0x000f220008000800 */
[----:B------:R-:W1:Y:S01]  /*4410*/  LDCU.64 UR8, c[0x0][0xf28] ;  /* 0x0001e500ff0877ac */ /* 0x000e620008000a00 */
[----:B--2---:R-:W-:Y:S02]  /*4420*/  UIMAD.WIDE.U32 UR6, UR73, UR15, URZ ;  /* 0x0000000f490672a5 */ /* 0x004fe4000f8e00ff */
[----:B------:R-:W-:Y:S02]  /*4430*/  UIMAD.WIDE.U32 UR4, UR74, UR12, URZ ;  /* 0x0000000c4a0472a5 */ /* 0x000fe4000f8e00ff */
[----:B------:R-:W-:Y:S02]  /*4440*/  UISETP.NE.AND UP0, UPT, UR14, 0x1, UPT ;  /* 0x000000010e00788c */ /* 0x000fe4000bf05270 */
[----:B------:R-:W-:Y:S01]  /*4450*/  UIMAD.WIDE.U32 UR18, UR69, UR15, URZ ;  /* 0x0000000f451272a5 */ /* 0x000fe2000f8e00ff */
[----:B------:R-:W-:-:S02]  /*4460*/  UMOV UR6, UR7 ;  /* 0x0000000700067c82 */ /* 0x000fc40008000000 */
[----:B------:R-:W-:Y:S01]  /*4470*/  UMOV UR4, UR5 ;  /* 0x0000000500047c82 */ /* 0x000fe20008000000 */
[----:B---3--:R-:W-:Y:S02]  /*4480*/  USHF.R.U32.HI UR6, URZ, UR21, UR6 ;  /* 0x00000015ff067299 */ /* 0x008fe40008011606 */
[----:B----4-:R-:W-:Y:S02]  /*4490*/  UISETP.NE.AND UP1, UPT, UR20, 0x1, UPT ;  /* 0x000000011400788c */ /* 0x010fe4000bf25270 */
[----:B------:R-:W-:Y:S02]  /*44a0*/  USHF.R.U32.HI UR4, URZ, UR13, UR4 ;  /* 0x0000000dff047299 */ /* 0x000fe40008011604 */
[----:B------:R-:W-:Y:S02]  /*44b0*/  USEL UR5, UR73, UR6, !UP0 ;  /* 0x0000000649057287 */ /* 0x000fe4000c000000 */
[----:B------:R-:W-:Y:S02]  /*44c0*/  USEL UR6, UR74, UR4, !UP1 ;  /* 0x000000044a067287 */ /* 0x000fe4000c800000 */
[----:B-1----:R-:W-:Y:S01]  /*44d0*/  UIMAD.WIDE.U32 UR10, UR5, UR8, URZ ;  /* 0x00000008050a72a5 */ /* 0x002fe2000f8e00ff */
[----:B------:R-:W-:Y:S01]  /*44e0*/  UMOV UR4, UR19 ;  /* 0x0000001300047c82 */ /* 0x000fe20008000000 */
[----:B------:R-:W-:-:S02]  /*44f0*/  UIMAD.WIDE.U32 UR16, UR70, UR12, URZ ;  /* 0x0000000c461072a5 */ /* 0x000fc4000f8e00ff */
        /* <DEDUP_REMOVED lines=34> */
.L_x_72:
[----:B------:R-:W2:Y:S02]  /*4720*/  LDCU UR4, c[0x0][0xf30] ;  /* 0x0001e600ff0477ac */ /* 0x000ea40008000800 */
[----:B--2---:R-:W-:-:S09]  /*4730*/  UISETP.NE.AND UP0, UPT, UR4, 0x1, UPT ;  /* 0x000000010400788c */ /* 0x004fd2000bf05270 */
[----:B------:R-:W-:Y:S05]  /*4740*/  BRA.U UP0, `(.L_x_73) ;  /* 0x00000001003c7547 */ /* 0x000fea000b800000 */
[----:B------:R-:W2:Y:S01]  /*4750*/  LDCU.128 UR4, c[0x0][0xf10] ;  /* 0x0001e200ff0477ac */ /* 0x000ea20008000c00 */
[----:B------:R-:W3:Y:S01]  /*4760*/  LDCU UR12, c[0x0][0xf0c] ;  /* 0x0001e180ff0c77ac */ /* 0x000ee20008000800 */
[----:B------:R-:W4:Y:S01]  /*4770*/  LDCU UR13, c[0x0][0xf20] ;  /* 0x0001e400ff0d77ac */ /* 0x000f220008000800 */
[----:B--2---:R-:W-:Y:S02]  /*4780*/  UIMAD.WIDE.U32 UR10, UR70, UR4, URZ ;  /* 0x00000004460a72a5 */ /* 0x004fe4000f8e00ff */
[----:B------:R-:W-:Y:S02]  /*4790*/  UIMAD.WIDE.U32 UR8, UR69, UR7, URZ ;  /* 0x00000007450872a5 */ /* 0x000fe4000f8e00ff */
[----:B---3--:R-:W-:Y:S02]  /*47a0*/  UISETP.NE.AND UP0, UPT, UR12, 0x1, UPT ;  /* 0x000000010c00788c */ /* 0x008fe4000bf05270 */
[----:B------:R-:W-:Y:S01]  /*47b0*/  UISETP.NE.AND UP1, UPT, UR6, 0x1, UPT ;  /* 0x000000010600788c */ /* 0x000fe2000bf25270 */
[----:B------:R-:W-:-:S02]  /*47c0*/  UMOV UR10, UR11 ;  /* 0x0000000b000a7c82 */ /* 0x000fc40008000000 */
[----:B------:R-:W-:Y:S01]  /*47d0*/  UMOV UR4, UR9 ;  /* 0x0000000900047c82 */ /* 0x000fe20008000000 */
[----:B------:R-:W-:Y:S02]  /*47e0*/  USHF.R.U32.HI UR5, URZ, UR5, UR10 ;  /* 0x00000005ff057299 */ /* 0x000fe4000801160a */
[----:B----4-:R-:W-:Y:S02]  /*47f0*/  USHF.R.U32.HI UR4, URZ, UR13, UR4 ;  /* 0x0000000dff047299 */ /* 0x010fe40008011604 */
[----:B------:R-:W-:Y:S02]  /*4800*/  USEL UR5, UR70, UR5, !UP0 ;  /* 0x0000000546057287 */ /* 0x000fe4000c000000 */
[----:B------:R-:W-:-:S04]  /*4810*/  USEL UR4, UR69, UR4, !UP1 ;  /* 0x0000000445047287 */ /* 0x000fc8000c800000 */
[----:B------:R-:W-:-:S04]  /*4820*/  UIADD3 UR4, UPT, UPT, UR5, -UR4, URZ ;  /* 0x8000000405047290 */ /* 0x000fc8000fffe0ff */
[----:B------:R-:W-:-:S12]  /*4830*/  UIMAD UR69, UR4, UR6, UR69 ;  /* 0x00000006044572a4 */ /* 0x000fd8000f8e0245 */
.L_x_73:
[----:B------:R-:W-:Y:S01]  /*4840*/  IADD3 R11, PT, PT, R11, 0x1, RZ ;  /* 0x000000010b0b7810 */ /* 0x000fe20007ffe0ff */
[----:B------:R-:W-:Y:S06]  /*4850*/  BRA.U UP3, `(.L_x_74) ;  /* 0x0000000903447547 */ /* 0x000fec000b800000 */
[----:B------:R-:W2:Y:S01]  /*4860*/  LDCU UR4, c[0x0][0x38c] ;  /* 0x00007180ff0477ac */ /* 0x000ea20008000800 */
[----:B------:R-:W-:Y:S02]  /*4870*/  PLOP3.LUT P1, PT, PT, PT, PT, 0x80, 0x8 ;  /* 0x000000000008781c */ /* 0x000fe40003f2f070 */
[----:B------:R-:W-:Y:S01]  /*4880*/  SHF.L.U32 R4, R12, 0x1f, RZ ;  /* 0x0000001f0c047819 */ /* 0x000fe200000006ff */
[----:B------:R-:W-:Y:S01]  /*4890*/  ULEA UR71, UR72, UR29, 0x3 ;  /* 0x0000001d48477291 */ /* 0x000fe2000f8e18ff */
[----:B------:R-:W-:Y:S01]  /*48a0*/  R2UR UR5, R21 ;  /* 0x00000000150572ca */ /* 0x000fe200000e0000 */
[----:B------:R-:W-:Y:S02]  /*48b0*/  ULEA UR24, UR72, UR25, 0x6 ;  /* 0x0000001948187291 */ /* 0x000fe4000f8e30ff */
[----:B--2---:R-:W-:-:S06]  /*48c0*/  UISETP.GE.AND UP0, UPT, UR4, 0x1, UPT ;  /* 0x000000010400788c */ /* 0x004fcc000bf06270 */
[----:B------:R-:W-:-:S05]  /*48d0*/  PLOP3.LUT P0, PT, PT, PT, UP0, 0x80, 0x8 ;  /* 0x000000000008781c */ /* 0x000fca0003f0f008 */
[----:B------:R-:W-:-:S08]  /*48e0*/  @UP0 ULEA UR4, UR27, UR29, 0x3 ;  /* 0x0000001d1b040291 */ /* 0x000fd0000f8e18ff */
[----:B-1----:R-:W-:-:S04]  /*48f0*/  @P0 SHF.L.U32 R3, R9, 0x1f, RZ ;  /* 0x0000001f09030819 */ /* 0x002fc800000006ff */
[----:B------:R1:W2:Y:S01]  /*4900*/  @P0 SYNCS.PHASECHK.TRANS64.TRYWAIT P1, [UR4], R3 ;  /* 0x00000003ff0005a7 */ /* 0x0002a20008021104 */
[----:B------:R-:W-:-:S04]  /*4910*/  ULEA.HI UR4, UR28, UR28, URZ, 0x1 ;  /* 0x0000001c1c047291 */ /* 0x000fc8000f8f08ff */
[----:B------:R-:W-:-:S04]  /*4920*/  ULOP3.LUT UR4, UR4, 0x7ffffffe, URZ, 0xc0, !UPT ;  /* 0x7ffffffe04047892 */ /* 0x000fc8000f8ec0ff */
[----:B------:R-:W-:-:S04]  /*4930*/  UIADD3 UR4, UPT, UPT, -UR4, UR28, URZ ;  /* 0x0000001c04047290 */ /* 0x000fc8000fffe1ff */
[----:B------:R-:W-:Y:S01]  /*4940*/  ULEA UR49, UR4, UR5, 0x1 ;  /* 0x0000000504317291 */ /* 0x000fe2000f8e08ff */
[----:B------:R-:W3:Y:S02]  /*4950*/  SYNCS.PHASECHK.TRANS64.TRYWAIT P0, [UR71+0xb0], R4 ;  /* 0x0000b004ff0075a7 */ /* 0x000ee40008001147 */
[----:B-123--:R-:W-:Y:S09]  /*4960*/  @!P0 BRA `(.L_x_75) ;  /* 0x0000005000b08947 */ /* 0x00eff20003800000 */
.L_x_157:
[----:B------:R-:W-:Y:S01]  /*4970*/  UMOV UR38, UR26 ;  /* 0x0000001a00267c82 */ /* 0x000fe20008000000 */
[----:B------:R-:W-:Y:S05]  /*4980*/  BRA.U !UP0, `(.L_x_76) ;  /* 0x0000000508e87547 */ /* 0x000fea000b800000 */
[----:B------:R-:W-:Y:S01]  /*4990*/  R2UR UR4, R20 ;  /* 0x00000000140472ca */ /* 0x000fe200000e0000 */
[----:B------:R-:W-:Y:S01]  /*49a0*/  USHF.R.U32.HI UR5, URZ, 0x1a, UR49 ;  /* 0x0000001aff057899 */ /* 0x000fe20008011631 */
[----:B------:R-:W-:Y:S01]  /*49b0*/  R2UR UR19, R19 ;  /* 0x00000000131372ca */ /* 0x000fe200000e0000 */
[----:B------:R-:W-:Y:S01]  /*49c0*/  UIADD3 UR61, UPT, UPT, UR49, 0x40000000, URZ ;  /* 0x40000000313d7890 */ /* 0x000fe2000fffe0ff */
[----:B------:R-:W-:Y:S01]  /*49d0*/  R2UR UR18, R18 ;  /* 0x00000000121272ca */ /* 0x000fe200000e0000 */
[----:B------:R-:W-:Y:S01]  /*49e0*/  ULOP3.LUT UR59, UR49, 0x80000000, URZ, 0x3c, !UPT ;  /* 0x80000000313b7892 */ /* 0x000fe2000f8e3cff */
[----:B------:R-:W-:Y:S01]  /*49f0*/  R2UR UR17, R17 ;  /* 0x00000000111172ca */ /* 0x000fe200000e0000 */
[----:B------:R-:W-:Y:S01]  /*4a00*/  UIADD3 UR57, UPT, UPT, UR49, -0x40000000, URZ ;  /* 0xc000000031397890 */ /* 0x000fe2000fffe0ff */
[----:B------:R-:W-:Y:S01]  /*4a10*/  R2UR UR16, R16 ;  /* 0x00000000101072ca */ /* 0x000fe200000e0000 */
[----:B------:R-:W-:Y:S01]  /*4a20*/  UIADD3 UR63, UPT, UPT, UR49, 0x4, URZ ;  /* 0x00000004313f7890 */ /* 0x000fe2000fffe0ff */
[----:B------:R-:W-:Y:S01]  /*4a30*/  R2UR UR15, R15 ;  /* 0x000000000f0f72ca */ /* 0x000fe200000e0000 */
[----:B------:R-:W-:Y:S01]  /*4a40*/  UIADD3 UR55, UPT, UPT, UR49, 0x40000004, URZ ;  /* 0x4000000431377890 */ /* 0x000fe2000fffe0ff */
[----:B------:R-:W-:Y:S01]  /*4a50*/  R2UR UR14, R14 ;  /* 0x000000000e0e72ca */ /* 0x000fe200000e0000 */
[----:B------:R-:W-:Y:S01]  /*4a60*/  UIADD3 UR53, UPT, UPT, UR49, -0x7ffffffc, URZ ;  /* 0x8000000431357890 */ /* 0x000fe2000fffe0ff */
[----:B------:R-:W-:Y:S01]  /*4a70*/  R2UR UR13, R13 ;  /* 0x000000000d0d72ca */ /* 0x000fe200000e0000 */
[----:B------:R-:W-:-:S02]  /*4a80*/  UIADD3 UR51, UPT, UPT, UR49, -0x3ffffffc, URZ ;  /* 0xc000000431337890 */ /* 0x000fc4000fffe0ff */
[----:B------:R-:W-:Y:S02]  /*4a90*/  ULOP3.LUT UR46, UR5, 0x30, URZ, 0xc0, !UPT ;  /* 0x00000030052e7892 */ /* 0x000fe4000f8ec0ff */
[----:B------:R-:W-:Y:S02]  /*4aa0*/  USHF.R.U32.HI UR11, URZ, 0x1a, UR61 ;  /* 0x0000001aff0b7899 */ /* 0x000fe4000801163d */
[----:B------:R-:W-:Y:S02]  /*4ab0*/  USHF.R.U32.HI UR10, URZ, 0x1a, UR59 ;  /* 0x0000001aff0a7899 */ /* 0x000fe4000801163b */
[----:B------:R-:W-:Y:S02]  /*4ac0*/  USHF.R.U32.HI UR8, URZ, 0x1a, UR57 ;  /* 0x0000001aff087899 */ /* 0x000fe40008011639 */
[----:B------:R-:W-:Y:S02]  /*4ad0*/  USHF.R.U32.HI UR7, URZ, 0x1a, UR63 ;  /* 0x0000001aff077899 */ /* 0x000fe4000801163f */
[----:B------:R-:W-:-:S02]  /*4ae0*/  USHF.R.U32.HI UR6, URZ, 0x1a, UR55 ;  /* 0x0000001aff067899 */ /* 0x000fc40008011637 */
[----:B------:R-:W-:Y:S02]  /*4af0*/  USHF.R.U32.HI UR5, URZ, 0x1a, UR53 ;  /* 0x0000001aff057899 */ /* 0x000fe40008011635 */
[----:B------:R-:W-:Y:S02]  /*4b00*/  USHF.R.U32.HI UR12, URZ, 0x1a, UR51 ;  /* 0x0000001aff0c7899 */ /* 0x000fe40008011633 */
[----:B------:R-:W-:Y:S02]  /*4b10*/  ULOP3.LUT UR11, UR11, 0x30, URZ, 0xc0, !UPT ;  /* 0x000000300b0b7892 */ /* 0x000fe4000f8ec0ff */
[----:B------:R-:W-:Y:S02]  /*4b20*/  ULOP3.LUT UR10, UR10, 0x30, URZ, 0xc0, !UPT ;  /* 0x000000300a0a7892 */ /* 0x000fe4000f8ec0ff */
[----:B------:R-:W-:Y:S02]  /*4b30*/  ULOP3.LUT UR8, UR8, 0x30, URZ, 0xc0, !UPT ;  /* 0x0000003008087892 */ /* 0x000fe4000f8ec0ff */
[----:B------:R-:W-:-:S02]  /*4b40*/  ULOP3.LUT UR7, UR7, 0x30, URZ, 0xc0, !UPT ;  /* 0x0000003007077892 */ /* 0x000fc4000f8ec0ff */
[----:B------:R-:W-:Y:S02]  /*4b50*/  ULOP3.LUT UR6, UR6, 0x30, URZ, 0xc0, !UPT ;  /* 0x0000003006067892 */ /* 0x000fe4000f8ec0ff */
[----:B------:R-:W-:Y:S02]  /*4b60*/  ULOP3.LUT UR5, UR5, 0x30, URZ, 0xc0, !UPT ;  /* 0x0000003005057892 */ /* 0x000fe4000f8ec0ff */
[----:B------:R-:W-:Y:S02]  /*4b70*/  ULOP3.LUT UR12, UR12, 0x30, URZ, 0xc0, !UPT ;  /* 0x000000300c0c7892 */ /* 0x000fe4000f8ec0ff */
[----:B------:R-:W-:Y:S02]  /*4b80*/  UIADD3 UR38, UPT, UPT, UR4, UR26, URZ ;  /* 0x0000001a04267290 */ /* 0x000fe4000fffe0ff */
[----:B------:R-:W-:Y:S01]  /*4b90*/  UPRMT UR47, UR46, 0x5410, UR19 ;  /* 0x000054102e2f7896 */ /* 0x000fe20008000013 */
[----:B------:R-:W-:Y:S01]  /*4ba0*/  UMOV UR9, URZ ;  /* 0x000000ff00097c82 */ /* 0x000fe20008000000 */
[----:B------:R-:W-:Y:S01]  /*4bb0*/  UMOV UR28, UR75 ;  /* 0x0000004b001c7c82 */ /* 0x000fe20008000000 */
[----:B------:R-:W-:Y:S01]  /*4bc0*/  UMOV UR4, UR27 ;  /* 0x0000001b00047c82 */ /* 0x000fe20008000000 */
[----:B------:R-:W-:-:S02]  /*4bd0*/  UPRMT UR45, UR11, 0x5410, UR18 ;  /* 0x000054100b2d7896 */ /* 0x000fc40008000012 */
[----:B------:R-:W-:Y:S02]  /*4be0*/  UPRMT UR43, UR10, 0x5410, UR17 ;  /* 0x000054100a2b7896 */ /* 0x000fe40008000011 */
[----:B------:R-:W-:Y:S02]  /*4bf0*/  UPRMT UR41, UR8, 0x5410, UR16 ;  /* 0x0000541008297896 */ /* 0x000fe40008000010 */
[----:B------:R-:W-:Y:S02]  /*4c00*/  UPRMT UR37, UR7, 0x5410, UR15 ;  /* 0x0000541007257896 */ /* 0x000fe4000800000f */
[----:B------:R-:W-:Y:S02]  /*4c10*/  UPRMT UR35, UR6, 0x5410, UR14 ;  /* 0x0000541006237896 */ /* 0x000fe4000800000e */
[----:B------:R-:W-:Y:S02]  /*4c20*/  UPRMT UR33, UR5, 0x5410, UR13 ;  /* 0x0000541005217896 */ /* 0x000fe4000800000d */
[----:B------:R-:W-:Y:S01]  /*4c30*/  UPRMT UR31, UR12, 0x5410, UR77 ;  /* 0x000054100c1f7896 */ /* 0x000fe2000800004d */
[----:B------:R-:W-:Y:S01]  /*4c40*/  UMOV UR46, URZ ;  /* 0x000000ff002e7c82 */ /* 0x000fe20008000000 */
[----:B------:R-:W-:Y:S01]  /*4c50*/  UMOV UR44, URZ ;  /* 0x000000ff002c7c82 */ /* 0x000fe20008000000 */
[----:B------:R-:W-:Y:S01]  /*4c60*/  UMOV UR42, URZ ;  /* 0x000000ff002a7c82 */ /* 0x000fe20008000000 */
[----:B------:R-:W-:Y:S01]  /*4c70*/  UMOV UR40, URZ ;  /* 0x000000ff00287c82 */ /* 0x000fe20008000000 */
[----:B------:R-:W-:Y:S01]  /*4c80*/  UMOV UR36, URZ ;  /* 0x000000ff00247c82 */ /* 0x000fe20008000000 */
[----:B------:R-:W-:Y:S01]  /*4c90*/  UMOV UR34, URZ ;  /* 0x000000ff00227c82 */ /* 0x000fe20008000000 */
[----:B------:R-:W-:Y:S01]  /*4ca0*/  UMOV UR32, URZ ;  /* 0x000000ff00207c82 */ /* 0x000fe20008000000 */
[----:B------:R-:W-:-:S05]  /*4cb0*/  UMOV UR30, URZ ;  /* 0x000000ff001e7c82 */ /* 0x000fca0008000000 */
.L_x_79:
[----:B------:R-:W-:Y:S01]  /*4cc0*/  ULEA UR15, UR4, UR29, 0x3 ;  /* 0x0000001d040f7291 */ /* 0x000fe2000f8e18ff */
[----:B---34-:R-:W-:Y:S11]  /*4cd0*/  @P1 BRA `(.L_x_77) ;  /* 0x00000000000c1947 */ /* 0x018ff60003800000 */
[----:B-1----:R-:W-:Y:S04]  /*4ce0*/  SHF.L.U32 R4, R9, 0x1f, RZ ;  /* 0x0000001f09047819 */ /* 0x002fe800000006ff */
[----:B------:R-:W1:Y:S02]  /*4cf0*/  SYNCS.PHASECHK.TRANS64.TRYWAIT P0, [UR15], R4 ;  /* 0x00000004ff0075a7 */ /* 0x000e64000800110f */
[----:B-1----:R-:W-:Y:S05]  /*4d00*/  @!P0 BRA `(.L_x_78) ;  /* 0x0000004c00e08947 */ /* 0x002fea0003800000 */
.L_x_77:
[----:B------:R-:W-:Y:S01]  /*4d10*/  UISETP.NE.AND UP0, UPT, UR28, 0x1, UPT ;  /* 0x000000011c00788c */ /* 0x000fe2000bf05270 */
[----:B------:R-:W-:Y:S01]  /*4d20*/  PLOP3.LUT P1, PT, PT, PT, PT, 0x80, 0x8 ;  /* 0x000000000008781c */ /* 0x000fe20003f2f070 */
[----:B------:R-:W-:Y:S02]  /*4d30*/  UIADD3 UR5, UPT, UPT, UR4, 0x1, URZ ;  /* 0x0000000104057890 */ /* 0x000fe4000fffe0ff */
[----:B------:R-:W-:Y:S02]  /*4d40*/  ULEA UR8, UR4, UR67, 0x6 ;  /* 0x0000004304087291 */ /* 0x000fe4000f8e30ff */
[----:B------:R-:W-:Y:S01]  /*4d50*/  UISETP.NE.AND UP1, UPT, UR5, 0x4, UPT ;  /* 0x000000040500788c */ /* 0x000fe2000bf25270 */
[----:B------:R-:W-:Y:S01]  /*4d60*/  PLOP3.LUT P0, PT, PT, PT, UP0, 0x80, 0x8 ;  /* 0x000000000008781c */ /* 0x000fe20003f0f008 */
[----:B------:R-:W-:Y:S02]  /*4d70*/  ULEA UR12, UR4, UR68, 0x6 ;  /* 0x00000044040c7291 */ /* 0x000fe4000f8e30ff */
[----:B------:R-:W-:Y:S02]  /*4d80*/  USEL UR6, URZ, 0x1, UP1 ;  /* 0x00000001ff067887 */ /* 0x000fe40008800000 */
[----:B------:R-:W-:Y:S02]  /*4d90*/  USEL UR27, UR5, URZ, UP1 ;  /* 0x000000ff051b7287 */ /* 0x000fe40008800000 */
[----:B------:R-:W-:Y:S02]  /*4da0*/  ULEA UR18, UR4, UR66, 0x9 ;  /* 0x0000004204127291 */ /* 0x000fe4000f8e48ff */
[----:B------:R-:W-:Y:S01]  /*4db0*/  @UP0 ULEA UR5, UR27, UR29, 0x3 ;  /* 0x0000001d1b050291 */ /* 0x000fe2000f8e18ff */
[----:B------:R-:W-:Y:S01]  /*4dc0*/  LOP3.LUT R9, R9, UR6, RZ, 0x3c, !PT ;  /* 0x0000000609097c12 */ /* 0x000fe2000f8e3cff */
[----:B------:R-:W-:Y:S02]  /*4dd0*/  ULEA UR16, UR4, UR65, 0xb ;  /* 0x0000004104107291 */ /* 0x000fe4000f8e58ff */
[----:B------:R-:W-:Y:S01]  /*4de0*/  UIADD3 UR4, UPT, UPT, UR8, 0x20, URZ ;  /* 0x0000002008047890 */ /* 0x000fe2000fffe0ff */
[----:B-1----:R-:W-:Y:S01]  /*4df0*/  @P0 SHF.L.U32 R3, R9, 0x1f, RZ ;  /* 0x0000001f09030819 */ /* 0x002fe200000006ff */
[----:B------:R-:W-:Y:S02]  /*4e00*/  UIADD3 UR6, UPT, UPT, UR12, 0x20, URZ ;  /* 0x000000200c067890 */ /* 0x000fe4000fffe0ff */
[----:B------:R-:W-:Y:S01]  /*4e10*/  UISETP.NE.U32.AND UP0, UPT, UR9, URZ, UPT ;  /* 0x000000ff0900728c */ /* 0x000fe2000bf05070 */
[----:B------:R2:W3:Y:S01]  /*4e20*/  @P0 SYNCS.PHASECHK.TRANS64.TRYWAIT P1, [UR5], R3 ;  /* 0x00000003ff0005a7 */ /* 0x0004e20008021105 */
[----:B------:R-:W-:Y:S02]  /*4e30*/  UIADD3 UR10, UPT, UPT, UR18, 0x2, URZ ;  /* 0x00000002120a7890 */ /* 0x000fe4000fffe0ff */
[----:B------:R-:W-:Y:S02]  /*4e40*/  UIADD3 UR22, UPT, UPT, UR18, 0x4, URZ ;  /* 0x0000000412167890 */ /* 0x000fe4000fffe0ff */
[----:B------:R-:W-:Y:S02]  /*4e50*/  UIADD3 UR20, UPT, UPT, UR18, 0x100, URZ ;  /* 0x0000010012147890 */ /* 0x000fe4000fffe0ff */
[----:B------:R-:W-:Y:S02]  /*4e60*/  UIADD3 UR14, UPT, UPT, UR18, 0x102, URZ ;  /* 0x00000102120e7890 */ /* 0x000fe4000fffe0ff */
[----:B------:R-:W-:Y:S02]  /*4e70*/  UIADD3 UR26, UPT, UPT, UR26, 0x1, URZ ;  /* 0x000000011a1a7890 */ /* 0x000fe4000fffe0ff */
[----:B------:R-:W-:Y:S01]  /*4e80*/  UIADD3 UR28, UPT, UPT, UR28, -0x1, URZ ;  /* 0xffffffff1c1c7890 */ /* 0x000fe2000fffe0ff */
[----:B------:R-:W-:Y:S01]  /*4e90*/  UMOV UR9, 0x4008 ;  /* 0x0000400800097882 */ /* 0x000fe20000000000 */
[----:B------:R-:W-:Y:S01]  /*4ea0*/  UMOV UR5, 0x4008 ;  /* 0x0000400800057882 */ /* 0x000fe20000000000 */
[----:B------:R1:W-:Y:S01]  /*4eb0*/  UTCCP.T.S.2CTA.4x32dp128bit tmem[UR25+0x80], gdesc[UR8] ;  /* 0x00008008190079e7 */ /* 0x0003e20009300000 */
[----:B------:R4:W-:Y:S01]  /*4ec0*/  UTCCP.T.S.2CTA.4x32dp128bit tmem[UR25+0x84], gdesc[UR4] ;  /* 0x00008404190079e7 */ /* 0x0009e20009300000 */
[----:B------:R-:W-:Y:S01]  /*4ed0*/  UMOV UR13, 0x4008 ;  /* 0x00004008000d7882 */ /* 0x000fe20000000000 */
[----:B------:R-:W-:Y:S01]  /*4ee0*/  UMOV UR7, 0x4008 ;  /* 0x0000400800077882 */ /* 0x000fe20000000000 */
[----:B------:R2:W-:Y:S01]  /*4ef0*/  UTCCP.T.S.2CTA.4x32dp128bit tmem[UR25+0x88], gdesc[UR12] ;  /* 0x0000880c190079e7 */ /* 0x0005e20009300000 */
[----:B------:R2:W-:Y:S01]  /*4f00*/  UTCCP.T.S.2CTA.4x32dp128bit tmem[UR25+0x8c], gdesc[UR6] ;  /* 0x00008c06190079e7 */ /* 0x0005e20009300000 */
[----:B------:R-:W-:Y:S01]  /*4f10*/  UMOV UR19, 0x40004040 ;  /* 0x4000404000137882 */ /* 0x000fe20000000000 */
[----:B------:R-:W-:Y:S01]  /*4f20*/  UMOV UR17, 0x40004040 ;  /* 0x4000404000117882 */ /* 0x000fe20000000000 */
[----:B------:R-:W-:Y:S01]  /*4f30*/  UMOV UR11, 0x40004040 ;  /* 0x40004040000b7882 */ /* 0x000fe20000000000 */
[----:B------:R2:W-:Y:S01]  /*4f40*/  UTCQMMA.2CTA gdesc[UR16], gdesc[UR18], tmem[UR24], tmem[UR46], idesc[UR47], tmem[UR48], UP0 ;  /* 0x00302e1210007dea */ /* 0x0005e20008200318 */
[----:B------:R-:W-:Y:S01]  /*4f50*/  UISETP.NE.AND UP0, UPT, UR26, UR38, UPT ;  /* 0x000000261a00728c */ /* 0x000fe2000bf05270 */
[----:B------:R-:W-:Y:S01]  /*4f60*/  UMOV UR23, 0x40004040 ;  /* 0x4000404000177882 */ /* 0x000fe20000000000 */
[----:B------:R-:W-:Y:S01]  /*4f70*/  UMOV UR21, 0x40004040 ;  /* 0x4000404000157882 */ /* 0x000fe20000000000 */
[----:B-1----:R-:W-:Y:S02]  /*4f80*/  UIADD3 UR8, UPT, UPT, UR16, 0x2, URZ ;  /* 0x0000000210087890 */ /* 0x002fe4000fffe0ff */
[----:B----4-:R-:W-:Y:S02]  /*4f90*/  UIADD3 UR4, UPT, UPT, UR16, 0x4, URZ ;  /* 0x0000000410047890 */ /* 0x010fe4000fffe0ff */
[----:B--2---:R-:W-:Y:S02]  /*4fa0*/  UIADD3 UR12, UPT, UPT, UR18, 0x6, URZ ;  /* 0x00000006120c7890 */ /* 0x004fe4000fffe0ff */
[----:B------:R-:W-:Y:S01]  /*4fb0*/  UIADD3 UR6, UPT, UPT, UR16, 0x6, URZ ;  /* 0x0000000610067890 */ /* 0x000fe2000fffe0ff */
[----:B------:R-:W-:Y:S01]  /*4fc0*/  UMOV UR9, 0x40004040 ;  /* 0x4000404000097882 */ /* 0x000fe20000000000 */
[----:B------:R-:W-:Y:S01]  /*4fd0*/  UMOV UR5, 0x40004040 ;  /* 0x4000404000057882 */ /* 0x000fe20000000000 */
[----:B------:R1:W-:Y:S01]  /*4fe0*/  UTCQMMA.2CTA gdesc[UR8], gdesc[UR10], tmem[UR24], tmem[UR44], idesc[UR45], tmem[UR60], UPT ;  /* 0x003c2c0a08007dea */ /* 0x0003e2000ba00318 */
[----:B------:R-:W-:Y:S01]  /*4ff0*/  UIADD3 UR17, UPT, UPT, UR15, 0x20, URZ ;  /* 0x000000200f117890 */ /* 0x000fe2000fffe0ff */
[----:B------:R2:W-:Y:S01]  /*5000*/  UTCQMMA.2CTA gdesc[UR4], gdesc[UR22], tmem[UR24], tmem[UR42], idesc[UR43], tmem[UR58], UPT ;  /* 0x003a2a1604007dea */ /* 0x0005e2000ba00318 */
[----:B------:R-:W-:Y:S01]  /*5010*/  UMOV UR13, 0x40004040 ;  /* 0x40004040000d7882 */ /* 0x000fe20000000000 */
[----:B------:R-:W-:Y:S01]  /*5020*/  UMOV UR7, 0x40004040 ;  /* 0x4000404000077882 */ /* 0x000fe20000000000 */
[----:B------:R-:W-:Y:S01]  /*5030*/  UMOV UR15, 0x40004040 ;  /* 0x40004040000f7882 */ /* 0x000fe20000000000 */
[----:B------:R4:W-:Y:S01]  /*5040*/  UTCQMMA.2CTA gdesc[UR6], gdesc[UR12], tmem[UR24], tmem[UR40], idesc[UR41], tmem[UR56], UPT ;  /* 0x0038280c06007dea */ /* 0x0009e2000ba00318 */
[----:B-1----:R-:W-:Y:S02]  /*5050*/  UIADD3 UR8, UPT, UPT, UR16, 0x400, URZ ;  /* 0x0000040010087890 */ /* 0x002fe4000fffe0ff */
[----:B--2---:R-:W-:Y:S02]  /*5060*/  UIADD3 UR4, UPT, UPT, UR16, 0x402, URZ ;  /* 0x0000040210047890 */ /* 0x004fe4000fffe0ff */
[----:B------:R-:W-:Y:S02]  /*5070*/  UIADD3 UR22, UPT, UPT, UR18, 0x104, URZ ;  /* 0x0000010412167890 */ /* 0x000fe4000fffe0ff */
[----:B----4-:R-:W-:Y:S02]  /*5080*/  UIADD3 UR12, UPT, UPT, UR16, 0x404, URZ ;  /* 0x00000404100c7890 */ /* 0x010fe4000fffe0ff */
[----:B------:R-:W-:Y:S01]  /*5090*/  UIADD3 UR10, UPT, UPT, UR18, 0x106, URZ ;  /* 0x00000106120a7890 */ /* 0x000fe2000fffe0ff */
[----:B------:R1:W-:Y:S01]  /*50a0*/  UTCQMMA.2CTA gdesc[UR8], gdesc[UR20], tmem[UR24], tmem[UR36], idesc[UR37], tmem[UR62], UPT ;  /* 0x003e241408007dea */ /* 0x0003e2000ba00318 */
[----:B------:R-:W-:Y:S01]  /*50b0*/  UIADD3 UR6, UPT, UPT, UR16, 0x406, URZ ;  /* 0x0000040610067890 */ /* 0x000fe2000fffe0ff */
[----:B------:R2:W-:Y:S04]  /*50c0*/  UTCQMMA.2CTA gdesc[UR4], gdesc[UR14], tmem[UR24], tmem[UR34], idesc[UR35], tmem[UR54], UPT ;  /* 0x0036220e04007dea */ /* 0x0005e8000ba00318 */
[----:B------:R4:W-:Y:S04]  /*50d0*/  UTCQMMA.2CTA gdesc[UR12], gdesc[UR22], tmem[UR24], tmem[UR32], idesc[UR33], tmem[UR52], UPT ;  /* 0x003420160c007dea */ /* 0x0009e8000ba00318 */
[----:B------:R4:W-:Y:S01]  /*50e0*/  UTCQMMA.2CTA gdesc[UR6], gdesc[UR10], tmem[UR24], tmem[UR30], idesc[UR31], tmem[UR50], UPT ;  /* 0x00321e0a06007dea */ /* 0x0009e2000ba00318 */
[----:B------:R4:W-:Y:S01]  /*50f0*/  UTCBAR.2CTA.MULTICAST [UR17], URZ, UR64 ;  /* 0x000000ff110073e9 */ /* 0x0009e20008200840 */
[----:B-1----:R-:W-:Y:S01]  /*5100*/  UMOV UR9, 0x1 ;  /* 0x0000000100097882 */ /* 0x002fe20000000000 */
[----:B--2---:R-:W-:Y:S01]  /*5110*/  UMOV UR4, UR27 ;  /* 0x0000001b00047c82 */ /* 0x004fe20008000000 */
[----:B------:R-:W-:Y:S05]  /*5120*/  BRA.U UP0, `(.L_x_79) ;  /* 0xfffffff900e47547 */ /* 0x000fea000b83ffff */
.L_x_76:
[----:B------:R-:W-:Y:S01]  /*5130*/  UIADD3 UR4, UPT, UPT, UR71, 0xa0, URZ ;  /* 0x000000a047047890 */ /* 0x000fe2000fffe0ff */
[----:B------:R-:W-:-:S08]  /*5140*/  UMOV UR26, UR38 ;  /* 0x00000026001a7c82 */ /* 0x000fd00008000000 */
[----:B------:R2:W-:Y:S01]  /*5150*/  UTCBAR.2CTA.MULTICAST [UR4], URZ, UR76 ;  /* 0x000000ff040073e9 */ /* 0x0005e2000820084c */
[----:B------:R-:W-:Y:S02]  /*5160*/  NOP ;  /* 0x0000000000007918 */ /* 0x000fe40000000000 */
.L_x_74:
[----:B------:R-:W-:Y:S01]  /*5170*/  R2UR UR5, R86 ;  /* 0x00000000560572ca */ /* 0x000fe200000e0000 */
[----:B--2---:R-:W-:Y:S01]  /*5180*/  UIADD3 UR4, UPT, UPT, UR72, 0x1, URZ ;  /* 0x0000000148047890 */ /* 0x004fe2000fffe0ff */
[----:B------:R-:W-:-:S03]  /*5190*/  ISETP.NE.AND P0, PT, R11, 0x2, PT ;  /* 0x000000020b00780c */ /* 0x000fc60003f05270 */
[----:B------:R-:W-:Y:S01]  /*51a0*/  UISETP.NE.AND UP0, UPT, UR4, 0x2, UPT ;  /* 0x000000020400788c */ /* 0x000fe2000bf05270 */
[----:B-1----:R-:W-:Y:S02]  /*51b0*/  SEL R3, RZ, 0x1, P0 ;  /* 0x00000001ff037807 */ /* 0x002fe40000000000 */
[----:B------:R-:W-:Y:S01]  /*51c0*/  SEL R11, R11, RZ, P0 ;  /* 0x000000ff0b0b7207 */ /* 0x000fe20000000000 */
[----:B------:R-:W-:Y:S01]  /*51d0*/  USEL UR72, UR4, URZ, UP0 ;  /* 0x000000ff04487287 */ /* 0x000fe20008000000 */
[----:B------:R-:W-:-:S03]  /*51e0*/  LOP3.LUT R10, R10, R3, RZ, 0x3c, !PT ;  /* 0x000000030a0a7212 */ /* 0x000fc600078e3cff */
[----:B------:R-:W-:Y:S02]  /*51f0*/  UIADD3 UR28, UPT, UPT, UR69, UR5, URZ ;  /* 0x00000005451c7290 */ /* 0x000fe4000fffe0ff */
[----:B------:R-:W-:-:S06]  /*5200*/  USEL UR5, URZ, 0x1, UP0 ;  /* 0x00000001ff057887 */ /* 0x000fcc0008000000 */
[----:B------:R-:W-:Y:S01]  /*5210*/  LOP3.LUT R12, R12, UR5, RZ, 0x3c, !PT ;  /* 0x000000050c0c7c12 */ /* 0x000fe2000f8e3cff */
[----:B------:R-:W-:Y:S06]  /*5220*/  BRA.U UP2, `(.L_x_80) ;  /* 0xfffffff102087547 */ /* 0x000fec000b83ffff */
[----:B------:R-:W1:Y:S01]  /*5230*/  S2UR UR8, SR_CgaCtaId ;  /* 0x00000000000879c3 */ /* 0x000e620000008800 */
[----:B------:R-:W-:Y:S02]  /*5240*/  ELECT P0, URZ, PT ;  /* 0x0000000000ff782f */ /* 0x000fe40003800000 */
[----:B------:R-:W-:Y:S01]  /*5250*/  R2UR UR5, R2 ;  /* 0x00000000020572ca */ /* 0x000fe200000e0000 */
[----:B------:R-:W-:Y:S01]  /*5260*/  UMOV UR4, 0x40 ;  /* 0x0000004000047882 */ /* 0x000fe20000000000 */
[----:B------:R-:W-:-:S03]  /*5270*/  IMAD.MOV.U32 R2, RZ, RZ, 0x1 ;  /* 0x00000001ff027424 */ /* 0x000fc600078e00ff */
[----:B------:R-:W-:Y:S08]  /*5280*/  UVIRTCOUNT.DEALLOC.SMPOOL 0x80 ;  /* 0x000000800000784c */ /* 0x000ff00000000000 */
[----:B------:R-:W-:Y:S02]  /*5290*/  UISETP.NE.AND UP0, UPT, UR5, URZ, UPT ;  /* 0x000000ff0500728c */ /* 0x000fe4000bf05270 */
[----:B-1----:R-:W-:-:S09]  /*52a0*/  ULEA UR8, UR8, UR4, 0x18 ;  /* 0x0000000408087291 */ /* 0x002fd2000f8ec0ff */
[----:B------:R1:W-:Y:S01]  /*52b0*/  @P0 STS.U8 [UR8+0x1c], R2 ;  /* 0x00001c02ff000988 */ /* 0x0003e20008000008 */
[----:B------:R-:W-:Y:S05]  /*52c0*/  BRA.U UP0, `(.L_x_81) ;  /* 0x0000000100587547 */ /* 0x000fea000b800000 */
[----:B------:R-:W-:Y:S01]  /*52d0*/  UIADD3 UR5, UPT, UPT, UR29, 0xb0, URZ ;  /* 0x000000b01d057890 */ /* 0x000fe2000fffe0ff */
[----:B------:R-:W-:-:S03]  /*52e0*/  SHF.L.U32 R3, R12, 0x1f, RZ ;  /* 0x0000001f0c037819 */ /* 0x000fc600000006ff */
[----:B------:R-:W-:-:S09]  /*52f0*/  ULEA UR4, UR72, UR5, 0x3 ;  /* 0x0000000548047291 */ /* 0x000fd2000f8e18ff */
[----:B------:R-:W2:Y:S02]  /*5300*/  SYNCS.PHASECHK.TRANS64.TRYWAIT P0, [UR4], R3 ;  /* 0x00000003ff0075a7 */ /* 0x000ea40008001104 */
[----:B--2---:R-:W-:Y:S05]  /*5310*/  @!P0 BRA `(.L_x_82) ;  /* 0x0000004800748947 */ /* 0x004fea0003800000 */
.L_x_160:
[----:B------:R-:W-:-:S04]  /*5320*/  UIADD3 UR4, UPT, UPT, UR72, 0x1, URZ ;  /* 0x0000000148047890 */ /* 0x000fc8000fffe0ff */
[----:B------:R-:W-:-:S04]  /*5330*/  UISETP.NE.AND UP1, UPT, UR4, 0x2, UPT ;  /* 0x000000020400788c */ /* 0x000fc8000bf25270 */
[----:B----4-:R-:W-:Y:S02]  /*5340*/  USEL UR6, URZ, 0x1, UP1 ;  /* 0x00000001ff067887 */ /* 0x010fe40008800000 */
[----:B------:R-:W-:-:S04]  /*5350*/  USEL UR4, UR4, URZ, UP1 ;  /* 0x000000ff04047287 */ /* 0x000fc80008800000 */
[----:B------:R-:W-:Y:S01]  /*5360*/  ULEA UR4, UR4, UR5, 0x3 ;  /* 0x0000000504047291 */ /* 0x000fe2000f8e18ff */
[----:B-1----:R-:W-:-:S04]  /*5370*/  LOP3.LUT R3, R12, UR6, RZ, 0x3c, !PT ;  /* 0x000000060c037c12 */ /* 0x002fc8000f8e3cff */
[----:B------:R-:W-:Y:S01]  /*5380*/  SHF.L.U32 R3, R3, 0x1f, RZ ;  /* 0x0000001f03037819 */ /* 0x000fe200000006ff */
[----:B------:R-:W-:-:S04]  /*5390*/  IMAD.U32 R2, RZ, RZ, UR4 ;  /* 0x00000004ff027e24 */ /* 0x000fc8000f8e00ff */
[----:B------:R1:W2:Y:S03]  /*53a0*/  SYNCS.PHASECHK.TRANS64.TRYWAIT P0, [R2+URZ], R3 ;  /* 0x00000003020075a7 */ /* 0x0002a600080011ff */
[----:B--2---:R-:W-:Y:S05]  /*53b0*/  @!P0 NANOSLEEP.SYNCS 0x989680 ;  /* 0x009896800000895d */ /* 0x004fea0003900000 */
[----:B------:R-:W2:Y:S02]  /*53c0*/  @!P0 SYNCS.PHASECHK.TRANS64 P0, [R2+URZ], R3 ;  /* 0x00000003020085a7 */ /* 0x000ea400080010ff */
[----:B--2---:R-:W-:Y:S05]  /*53d0*/  @P0 BRA `(.L_x_83) ;  /* 0x0000000000240947 */ /* 0x004fea0003800000 */
.L_x_84:
[----:B--2---:R2:W4:Y:S02]  /*53e0*/  SYNCS.PHASECHK.TRANS64.TRYWAIT P0, [R2+URZ], R3 ;  /* 0x00000003020075a7 */ /* 0x00452400080011ff */
[----:B----4-:R-:W-:Y:S05]  /*53f0*/  @!P0 NANOSLEEP.SYNCS 0x989680 ;  /* 0x009896800000895d */ /* 0x010fea0003900000 */
[----:B------:R-:W4:Y:S02]  /*5400*/  @!P0 SYNCS.PHASECHK.TRANS64 P0, [R2+URZ], R3 ;  /* 0x00000003020085a7 */ /* 0x000f2400080010ff */
[----:B----4-:R-:W-:Y:S05]  /*5410*/  @!P0 BRA `(.L_x_84) ;  /* 0xfffffffc00f08947 */ /* 0x010fea000383ffff */
[----:B------:R-:W-:Y:S05]  /*5420*/  BRA `(.L_x_83) ;  /* 0x0000000000107947 */ /* 0x000fea0003800000 */
.L_x_81:
[----:B------:R-:W-:Y:S01]  /*5430*/  R2UR UR5, R0 ;  /* 0x00000000000572ca */ /* 0x000fe200000e0000 */
[----:B------:R-:W-:-:S12]  /*5440*/  UIADD3 UR4, UPT, UPT, UR29, 0xe0, URZ ;  /* 0x000000e01d047890 */ /* 0x000fd8000fffe0ff */
[----:B------:R-:W-:-:S09]  /*5450*/  UPRMT UR4, UR5, 0x654, UR4 ;  /* 0x0000065405047896 */ /* 0x000fd20008000004 */
[----:B------:R-:W-:Y:S03]  /*5460*/  SYNCS.ARRIVE.TRANS64.RED.A1T0 RZ, [UR4], RZ ;  /* 0x000000ffffff79a7 */ /* 0x000fe60008100404 */
.L_x_83:
[----:B-12---:R-:W-:Y:S01]  /*5470*/  SHF.L.U32 R3, RZ, 0x1f, RZ ;  /* 0x0000001fff037819 */ /* 0x006fe200000006ff */
[----:B------:R-:W-:Y:S01]  /*5480*/  UIADD3 UR4, UPT, UPT, UR29, 0xe0, URZ ;  /* 0x000000e01d047890 */ /* 0x000fe2000fffe0ff */
[----:B------:R-:W-:Y:S02]  /*5490*/  PLOP3.LUT P0, PT, PT, PT, UP0, 0x80, 0x8 ;  /* 0x000000000008781c */ /* 0x000fe40003f0f008 */
[----:B---3--:R-:W1:Y:S02]  /*54a0*/  SYNCS.PHASECHK.TRANS64.TRYWAIT P1, [UR29+0xe0], R3 ;  /* 0x0000e003ff0075a7 */ /* 0x008e64000802111d */
[----:B-1----:R-:W-:Y:S09]  /*54b0*/  @!P1 BRA `(.L_x_85) ;  /* 0x0000004800249947 */ /* 0x002ff20003800000 */
.L_x_162:
[----:B------:R-:W-:Y:S01]  /*54c0*/  R2UR UR5, R0 ;  /* 0x00000000000572ca */ /* 0x000fe200000e0000 */
[----:B----4-:R-:W-:-:S12]  /*54d0*/  UMOV UR6, 0x1 ;  /* 0x0000000100067882 */ /* 0x010fd80000000000 */
[----:B------:R-:W-:-:S03]  /*54e0*/  @!UP0 UPRMT UR4, UR5, 0x654, UR4 ;  /* 0x0000065405048896 */ /* 0x000fc60008000004 */
[----:B------:R-:W-:-:S06]  /*54f0*/  UMOV UR5, 0xffff ;  /* 0x0000ffff00057882 */ /* 0x000fcc0000000000 */
[----:B------:R-:W-:Y:S01]  /*5500*/  @!P0 SYNCS.ARRIVE.TRANS64.RED.A1T0 RZ, [UR4], RZ ;  /* 0x000000ffffff89a7 */ /* 0x000fe20008100404 */
[----:B------:R-:W-:Y:S01]  /*5510*/  NOP ;  /* 0x0000000000007918 */ /* 0x000fe20000000000 */
[----:B------:R-:W2:Y:S01]  /*5520*/  LDS R0, [UR8+0x14] ;  /* 0x00001408ff007984 */ /* 0x000ea20008000800 */
[----:B------:R-:W-:-:S04]  /*5530*/  ULOP3.LUT UR4, UR25, 0xffff, URZ, 0xc0, !UPT ;  /* 0x0000ffff19047892 */ /* 0x000fc8000f8ec0ff */
[----:B------:R-:W-:-:S04]  /*5540*/  USHF.R.U32.HI UR4, URZ, 0x5, UR4 ;  /* 0x00000005ff047899 */ /* 0x000fc80008011604 */
[----:B------:R-:W-:Y:S02]  /*5550*/  USHF.L.U32 UR5, UR5, UR4, URZ ;  /* 0x0000000405057299 */ /* 0x000fe400080006ff */
[----:B------:R-:W-:-:S04]  /*5560*/  USHF.L.U32 UR4, UR6, UR4, URZ ;  /* 0x0000000406047299 */ /* 0x000fc800080006ff */
[----:B--2---:R-:W-:-:S04]  /*5570*/  LOP3.LUT R0, R0, UR5, RZ, 0xc0, !PT ;  /* 0x0000000500007c12 */ /* 0x004fc8000f8ec0ff */
[----:B------:R-:W-:-:S13]  /*5580*/  ISETP.NE.AND P0, PT, R0, UR5, PT ;  /* 0x0000000500007c0c */ /* 0x000fda000bf05270 */
[----:B------:R-:W-:Y:S05]  /*5590*/  @P0 BRA `(.L_x_86) ;  /* 0x0000000000580947 */ /* 0x000fea0003800000 */
[----:B------:R-:W2:Y:S02]  /*55a0*/  LDS R0, [UR8+0x18] ;  /* 0x00001808ff007984 */ /* 0x000ea40008000800 */
[----:B--2---:R-:W-:-:S04]  /*55b0*/  LOP3.LUT R0, R0, UR4, RZ, 0xc0, !PT ;  /* 0x0000000400007c12 */ /* 0x004fc8000f8ec0ff */
[----:B------:R-:W-:-:S13]  /*55c0*/  ISETP.NE.AND P0, PT, R0, UR4, PT ;  /* 0x0000000400007c0c */ /* 0x000fda000bf05270 */
[----:B------:R-:W-:Y:S05]  /*55d0*/  @P0 BRA `(.L_x_87) ;  /* 0x00000000003c0947 */ /* 0x000fea0003800000 */
[----:B-1----:R-:W1:Y:S01]  /*55e0*/  S2R R2, SR_LANEID ;  /* 0x0000000000027919 */ /* 0x002e620000000000 */
[----:B------:R-:W-:Y:S01]  /*55f0*/  ULOP3.LUT UR5, URZ, UR5, URZ, 0x33, !UPT ;  /* 0x00000005ff057292 */ /* 0x000fe2000f8e33ff */
[----:B------:R-:W-:Y:S01]  /*5600*/  LOP3.LUT R4, RZ, UR4, RZ, 0x33, !PT ;  /* 0x00000004ff047c12 */ /* 0x000fe2000f8e33ff */
[----:B------:R-:W-:Y:S02]  /*5610*/  VOTEU.ANY UR4, UPT, PT ;  /* 0x0000000000047886 */ /* 0x000fe400038e0100 */
[----:B------:R-:W-:Y:S01]  /*5620*/  UFLO.U32 UR4, UR4 ;  /* 0x00000004000472bd */ /* 0x000fe200080e0000 */
[----:B------:R-:W2:Y:S01]  /*5630*/  REDUX UR6, R4 ;  /* 0x00000000040673c4 */ /* 0x000ea20000000000 */
[----:B------:R-:W-:-:S06]  /*5640*/  IMAD.U32 R0, RZ, RZ, UR5 ;  /* 0x00000005ff007e24 */ /* 0x000fcc000f8e00ff */
[----:B------:R3:W-:Y:S01]  /*5650*/  UTCATOMSWS.AND URZ, UR5 ;  /* 0x0000000500ff79e3 */ /* 0x0007e20008000000 */
[----:B------:R-:W4:Y:S01]  /*5660*/  REDUX UR7, R0 ;  /* 0x00000000000773c4 */ /* 0x000f220000000000 */
[----:B-1----:R-:W-:Y:S01]  /*5670*/  ISETP.EQ.U32.AND P0, PT, R2, UR4, PT ;  /* 0x0000000402007c0c */ /* 0x002fe2000bf02070 */
[----:B--2---:R-:W-:Y:S01]  /*5680*/  IMAD.U32 R2, RZ, RZ, UR6 ;  /* 0x00000006ff027e24 */ /* 0x004fe2000f8e00ff */
[----:B----4-:R-:W-:-:S11]  /*5690*/  MOV R3, UR7 ;  /* 0x0000000700037c02 */ /* 0x010fd60008000f00 */
[----:B------:R3:W-:Y:S04]  /*56a0*/  @P0 ATOMS.AND RZ, [UR8+0x14], R3 ;  /* 0x00001403ffff098c */ /* 0x0007e8000a800008 */
[----:B------:R3:W-:Y:S01]  /*56b0*/  @P0 ATOMS.AND RZ, [UR8+0x18], R2 ;  /* 0x00001802ffff098c */ /* 0x0007e2000a800008 */
[----:B------:R-:W-:Y:S05]  /*56c0*/  BRA `(.L_x_88) ;  /* 0x0000000000147947 */ /* 0x000fea0003800000 */
.L_x_87:
[----:B-1----:R-:W-:Y:S02]  /*56d0*/  MOV R2, 0x56f0 ;  /* 0x000056f000027802 */ /* 0x002fe40000000f00 */
[----:B-----5:R-:W-:Y:S05]  /*56e0*/  CALL.REL.NOINC `($__internal_0_$__cuda_sm10x_tcgen05_guardrail_trap_col_being_dealloced_not_returned_by_alloc) ;  /* 0x00000048008c7944 */ /* 0x020fea0003c00000 */
[----:B------:R-:W-:Y:S05]  /*56f0*/  BRA `(.L_x_88) ;  /* 0x0000000000087947 */ /* 0x000fea0003800000 */
.L_x_86:
[----:B-1----:R-:W-:Y:S02]  /*5700*/  MOV R2, 0x5720 ;  /* 0x0000572000027802 */ /* 0x002fe40000000f00 */
[----:B-----5:R-:W-:Y:S05]  /*5710*/  CALL.REL.NOINC `($__internal_2_$__cuda_sm10x_tcgen05_guardrail_trap_unallocated_columns_being_dealloced) ;  /* 0x0000004800987944 */ /* 0x020fea0003c00000 */
.L_x_88:
[----:B------:R-:W-:Y:S01]  /*5720*/  NOP ;  /* 0x0000000000007918 */ /* 0x000fe20000000000 */
[----:B---3--:R-:W-:Y:S05]  /*5730*/  EXIT ;  /* 0x000000000000794d */ /* 0x008fea0003800000 */
.L_x_59:
[----:B------:R-:W-:-:S09]  /*5740*/  UISETP.NE.OR UP0, UPT, UR18, 0x3, !UP4 ;  /* 0x000000031200788c */ /* 0x000fd2000e705670 */
[----:B------:R-:W-:Y:S05]  /*5750*/  BRA.U UP0, `(.L_x_89) ;  /* 0x00000011002c7547 */ /* 0x000fea000b800000 */
[----:B------:R-:W2:Y:S01]  /*5760*/  LDCU.64 UR4, c[0x0][0xc88] ;  /* 0x00019100ff0477ac */ /* 0x000ea20008000a00 */
[----:B------:R-:W-:Y:S01]  /*5770*/  R2UR UR6, R88 ;  /* 0x00000000580672ca */ /* 0x000fe200000e0000 */
[----:B------:R-:W3:Y:S01]  /*5780*/  LDC.64 R12, c[0x0][0x348] ;  /* 0x0000d200ff0c7b82 */ /* 0x000ee20000000a00 */
[----:B------:R-:W-:Y:S01]  /*5790*/  HFMA2 R9, -RZ, RZ, 0, 0 ;  /* 0x00000000ff097431 */ /* 0x000fe200000001ff */
[----:B------:R-:W4:Y:S01]  /*57a0*/  LDCU UR36, c[0x0][0x370] ;  /* 0x00006e00ff2477ac */ /* 0x000f220008000800 */
[----:B------:R-:W-:Y:S01]  /*57b0*/  IMAD.MOV.U32 R11, RZ, RZ, 0x1 ;  /* 0x00000001ff0b7424 */ /* 0x000fe200078e00ff */
[----:B------:R-:W-:Y:S01]  /*57c0*/  MOV R3, 0x2000 ;  /* 0x0000200000037802 */ /* 0x000fe20000000f00 */
[----:B------:R-:W-:Y:S01]  /*57d0*/  IMAD.MOV.U32 R10, RZ, RZ, RZ ;  /* 0x000000ffff0a7224 */ /* 0x000fe200078e00ff */
[----:B------:R-:W1:Y:S01]  /*57e0*/  LDCU.128 UR32, c[0x0][0xf10] ;  /* 0x0001e200ff2077ac */ /* 0x000e620008000c00 */
[----:B------:R-:W1:Y:S01]  /*57f0*/  LDCU UR29, c[0x0][0x374] ;  /* 0x00006e80ff1d77ac */ /* 0x000e620008000800 */
[----:B------:R-:W4:Y:S01]  /*5800*/  LDCU.64 UR30, c[0x0][0xc90] ;  /* 0x00019200ff1e77ac */ /* 0x000f220008000a00 */
[----:B--2---:R-:W-:Y:S01]  /*5810*/  UISETP.NE.U32.AND UP0, UPT, UR4, URZ, UPT ;  /* 0x000000ff0400728c */ /* 0x004fe2000bf05070 */
[----:B------:R-:W2:Y:S01]  /*5820*/  LDCU UR15, c[0x0][0xf0c] ;  /* 0x0001e180ff0f77ac */ /* 0x000ea20008000800 */
[----:B------:R-:W2:Y:S01]  /*5830*/  LDCU UR40, c[0x0][0xf20] ;  /* 0x0001e400ff2877ac */ /* 0x000ea20008000800 */
[----:B------:R-:W3:Y:S01]  /*5840*/  LDCU UR4, c[0x0][0xf30] ;  /* 0x0001e600ff0477ac */ /* 0x000ee20008000800 */
[----:B------:R-:W-:Y:S01]  /*5850*/  UMOV UR24, 0x400 ;  /* 0x0000040000187882 */ /* 0x000fe20000000000 */
[----:B-1----:R-:W-:-:S02]  /*5860*/  UIMAD.WIDE.U32 UR8, UR29, UR35, URZ ;  /* 0x000000231d0872a5 */ /* 0x002fc4000f8e00ff */
[----:B------:R-:W-:Y:S02]  /*5870*/  ULEA UR24, UR6, UR24, 0x18 ;  /* 0x0000001806187291 */ /* 0x000fe4000f8ec0ff */
[----:B----4-:R-:W-:Y:S02]  /*5880*/  UIMAD.WIDE.U32 UR6, UR36, UR32, URZ ;  /* 0x00000020240672a5 */ /* 0x010fe4000f8e00ff */
[----:B------:R-:W-:Y:S02]  /*5890*/  UISETP.NE.U32.AND UP6, UPT, UR30, URZ, UPT ;  /* 0x000000ff1e00728c */ /* 0x000fe4000bfc5070 */
[----:B------:R-:W-:Y:S02]  /*58a0*/  UISETP.NE.AND.EX UP5, UPT, UR5, URZ, UPT, UP0 ;  /* 0x000000ff0500728c */ /* 0x000fe4000bfa5300 */
[----:B------:R-:W-:Y:S01]  /*58b0*/  UISETP.NE.AND UP0, UPT, UR39, 0x1, UPT ;  /* 0x000000012700788c */ /* 0x000fe2000bf05270 */
[----:B------:R-:W-:Y:S01]  /*58c0*/  UMOV UR6, UR7 ;  /* 0x0000000700067c82 */ /* 0x000fe20008000000 */
[----:B------:R-:W-:Y:S01]  /*58d0*/  UMOV UR37, UR9 ;  /* 0x0000000900257c82 */ /* 0x000fe20008000000 */
[----:B--2---:R-:W-:Y:S01]  /*58e0*/  UISETP.NE.AND UP0, UPT, UR15, 0x1, UPT ;  /* 0x000000010f00788c */ /* 0x004fe2000bf05270 */
[----:B------:R-:W-:Y:S01]  /*58f0*/  UMOV UR25, URZ ;  /* 0x000000ff00197c82 */ /* 0x000fe20008000000 */
[----:B------:R-:W-:-:S02]  /*5900*/  UPLOP3.LUT UP4, UPT, UPT, UPT, UPT, 0x40, 0x4 ;  /* 0x000000000004789c */ /* 0x000fc40003f8e870 */
[----:B------:R-:W-:Y:S01]  /*5910*/  UISETP.GE.AND UP2, UPT, UR39, 0x1, UPT ;  /* 0x000000012700788c */ /* 0x000fe2000bf46270 */
[----:B------:R-:W1:Y:S01]  /*5920*/  LDCU.64 UR16, c[0x0][0xf28] ;  /* 0x0001e500ff1077ac */ /* 0x000e620008000a00 */
[----:B------:R-:W-:Y:S02]  /*5930*/  UISETP.NE.AND.EX UP6, UPT, UR31, URZ, UPT, UP6 ;  /* 0x000000ff1f00728c */ /* 0x000fe4000bfc5360 */
[----:B------:R-:W-:Y:S02]  /*5940*/  USHF.R.U32.HI UR38, URZ, UR33, UR6 ;  /* 0x00000021ff267299 */ /* 0x000fe40008011606 */
[----:B------:R-:W-:Y:S02]  /*5950*/  USHF.R.U32.HI UR37, URZ, UR40, UR37 ;  /* 0x00000028ff257299 */ /* 0x000fe40008011625 */
[----:B------:R-:W-:Y:S02]  /*5960*/  UISETP.NE.AND UP0, UPT, UR34, 0x1, UPT ;  /* 0x000000012200788c */ /* 0x000fe4000bf05270 */
[----:B---3--:R-:W-:-:S11]  /*5970*/  UISETP.NE.AND UP3, UPT, UR4, 0x1, UPT ;  /* 0x000000010400788c */ /* 0x008fd6000bf65270 */
.L_x_98:
[C---:B------:R-:W-:Y:S02]  /*5980*/  LEA R8, R10.reuse, UR24, 0x3 ;  /* 0x000000180a087c11 */ /* 0x040fe4000f8e18ff */
[----:B------:R-:W-:Y:S02]  /*5990*/  SHF.L.U32 R5, R9, 0x1f, RZ ;  /* 0x0000001f09057819 */ /* 0x000fe400000006ff */
[----:B------:R-:W-:Y:S02]  /*59a0*/  LEA R6, R10, UR24, 0x4 ;  /* 0x000000180a067c11 */ /* 0x000fe4000f8e20ff */
[----:B--2---:R-:W2:Y:S02]  /*59b0*/  SYNCS.PHASECHK.TRANS64.TRYWAIT P0, [R8+URZ+0x80], R5 ;  /* 0x00008005080075a7 */ /* 0x004ea400080011ff */
[----:B--2---:R-:W-:Y:S05]  /*59c0*/  @!P0 BRA `(.L_x_90) ;  /* 0x0000004000f88947 */ /* 0x004fea0003800000 */
.L_x_163:
[----:B--2---:R-:W2:Y:S01]  /*59d0*/  LDS.128 R4, [R6+0xf0] ;  /* 0x0000f00006047984 */ /* 0x004ea20000000c00 */
[----:B------:R-:W-:Y:S01]  /*59e0*/  UISETP.GE.AND UP0, UPT, UR39, 0x1, UPT ;  /* 0x000000012700788c */ /* 0x000fe2000bf06270 */
[----:B------:R-:W-:Y:S01]  /*59f0*/  @!PT LDS RZ, [RZ] ;  /* 0x00000000fffff984 */ /* 0x000fe20000000800 */
[----:B------:R-:W-:Y:S01]  /*5a00*/  @!PT LDS RZ, [RZ] ;  /* 0x00000000fffff984 */ /* 0x000fe20000000800 */
[----:B------:R-:W-:Y:S01]  /*5a10*/  @!PT LDS RZ, [RZ] ;  /* 0x00000000fffff984 */ /* 0x000fe20000000800 */
[----:B------:R-:W-:Y:S01]  /*5a20*/  @!PT LDS RZ, [RZ] ;  /* 0x00000000fffff984 */ /* 0x000fe20000000800 */
[----:B------:R3:W-:Y:S06]  /*5a30*/  MEMBAR.ALL.CTA ;  /* 0x0000000000007992 */ /* 0x0007ec0000008000 */
[----:B---3--:R-:W3:Y:S01]  /*5a40*/  FENCE.VIEW.ASYNC.S ;  /* 0x00000000000073c6 */ /* 0x008ee20000000000 */
[----:B--2---:R-:W-:Y:S11]  /*5a50*/  LOP3.LUT P0, RZ, R6, 0x1, RZ, 0xc0, !PT ;  /* 0x0000000106ff7812 */ /* 0x004ff6000780c0ff */
[----:B------:R-:W-:Y:S02]  /*5a60*/  @!UPT UIADD3 URZ, UPT, UPT, URZ, URZ, URZ ;  /* 0x000000fffffff290 */ /* 0x000fe4000fffe0ff */
[----:B---3--:R-:W-:Y:S01]  /*5a70*/  VOTEU.ANY UP2, P0 ;  /* 0x0000000000ff7886 */ /* 0x008fe20000040100 */
[----:B------:R-:W-:Y:S11]  /*5a80*/  PLOP3.LUT P0, PT, PT, PT, UP2, 0x80, 0x8 ;  /* 0x000000000008781c */ /* 0x000ff60003f0f028 */
[----:B------:R-:W-:Y:S02]  /*5a90*/  @!UPT UIADD3 URZ, UPT, UPT, URZ, URZ, URZ ;  /* 0x000000fffffff290 */ /* 0x000fe4000fffe0ff */
[----:B------:R-:W-:Y:S02]  /*5aa0*/  @P0 SHF.R.U32.HI R0, RZ, 0x10, R5 ;  /* 0x00000010ff000819 */ /* 0x000fe40000011605 */
[----:B------:R-:W-:Y:S02]  /*5ab0*/  @P0 MOV R2, R4 ;  /* 0x0000000400020202 */ /* 0x000fe40000000f00 */
[----:B------:R-:W-:Y:S01]  /*5ac0*/  @P0 R2UR UR4, R0 ;  /* 0x00000000000402ca */ /* 0x000fe200000e0000 */
[----:B------:R-:W-:Y:S01]  /*5ad0*/  VIADD R0, R8, 0x90 ;  /* 0x0000009008007836 */ /* 0x000fe20000000000 */
[----:B------:R-:W-:Y:S02]  /*5ae0*/  @P0 LOP3.LUT R4, R5, 0xffff, RZ, 0xc0, !PT ;  /* 0x0000ffff05040812 */ /* 0x000fe400078ec0ff */
[----:B------:R-:W-:Y:S02]  /*5af0*/  @P0 R2UR UR6, R2 ;  /* 0x00000000020602ca */ /* 0x000fe400000e0000 */
[----:B------:R-:W-:Y:S02]  /*5b00*/  PRMT R0, RZ, 0x654, R0 ;  /* 0x00000654ff007816 */ /* 0x000fe40000000000 */
[----:B------:R-:W-:Y:S02]  /*5b10*/  @P0 R2UR UR5, R4 ;  /* 0x00000000040502ca */ /* 0x000fe400000e0000 */
[----:B------:R2:W-:Y:S03]  /*5b20*/  SYNCS.ARRIVE.TRANS64.RED.A1T0 RZ, [R0+URZ], RZ ;  /* 0x000000ff00ff79a7 */ /* 0x0005e600081004ff */
[----:B------:R-:W-:Y:S04]  /*5b30*/  @UP2 UMOV UR27, UR4 ;  /* 0x00000004001b2c82 */ /* 0x000fe80008000000 */
[----:B------:R-:W-:Y:S04]  /*5b40*/  @UP2 UMOV UR14, UR6 ;  /* 0x00000006000e2c82 */ /* 0x000fe80008000000 */
[----:B------:R-:W-:Y:S01]  /*5b50*/  @UP2 UMOV UR13, UR5 ;  /* 0x00000005000d2c82 */ /* 0x000fe20008000000 */
[----:B------:R-:W-:Y:S05]  /*5b60*/  BRA.U !UP0, `(.L_x_91) ;  /* 0x0000000108c07547 */ /* 0x000fea000b800000 */
[----:B------:R-:W-:Y:S02]  /*5b70*/  UIMAD.WIDE.U32 UR8, UR13, UR35, URZ ;  /* 0x000000230d0872a5 */ /* 0x000fe4000f8e00ff */
[----:B------:R-:W-:Y:S02]  /*5b80*/  UP2UR UR12, UPR, URZ, 0x4 ;  /* 0x00000004ff0c7883 */ /* 0x000fe40008000000 */
[----:B------:R-:W-:Y:S02]  /*5b90*/  UISETP.NE.AND UP2, UPT, UR34, 0x1, UPT ;  /* 0x000000012200788c */ /* 0x000fe4000bf45270 */
[----:B------:R-:W-:Y:S02]  /*5ba0*/  UIMAD.WIDE.U32 UR10, UR14, UR32, URZ ;  /* 0x000000200e0a72a5 */ /* 0x000fe4000f8e00ff */
[----:B------:R-:W-:Y:S02]  /*5bb0*/  USEL UR4, UR29, UR37, !UP2 ;  /* 0x000000251d047287 */ /* 0x000fe4000d000000 */
[----:B------:R-:W-:Y:S02]  /*5bc0*/  UISETP.NE.AND UP0, UPT, UR15, 0x1, UPT ;  /* 0x000000010f00788c */ /* 0x000fe4000bf05270 */
[----:B------:R-:W-:Y:S02]  /*5bd0*/  UP2UR UR22, UPR, URZ, 0x2 ;  /* 0x00000002ff167883 */ /* 0x000fe40008000000 */
[----:B------:R-:W-:Y:S02]  /*5be0*/  UISETP.NE.AND UP1, UPT, UR39, 0x1, UPT ;  /* 0x000000012700788c */ /* 0x000fe4000bf25270 */
[----:B-1----:R-:W-:Y:S02]  /*5bf0*/  UIMAD.WIDE.U32 UR18, UR4, UR16, URZ ;  /* 0x00000010041272a5 */ /* 0x002fe4000f8e00ff */
[----:B------:R-:W-:Y:S01]  /*5c00*/  USEL UR7, UR36, UR38, !UP0 ;  /* 0x0000002624077287 */ /* 0x000fe2000c000000 */
[----:B------:R-:W-:Y:S02]  /*5c10*/  UMOV UR5, UR9 ;  /* 0x0000000900057c82 */ /* 0x000fe40008000000 */
[----:B------:R-:W-:Y:S02]  /*5c20*/  USHF.R.U32.HI UR6, URZ, UR40, UR5 ;  /* 0x00000028ff067299 */ /* 0x000fe40008011605 */
[----:B------:R-:W-:Y:S02]  /*5c30*/  UIMAD.WIDE.U32 UR20, UR7, UR16, URZ ;  /* 0x00000010071472a5 */ /* 0x000fe4000f8e00ff */
[----:B------:R-:W-:Y:S02]  /*5c40*/  USEL UR6, UR13, UR6, !UP2 ;  /* 0x000000060d067287 */ /* 0x000fe4000d000000 */
[----:B------:R-:W-:Y:S01]  /*5c50*/  UISETP.NE.AND UP2, UPT, UR12, URZ, UPT ;  /* 0x000000ff0c00728c */ /* 0x000fe2000bf45270 */
[----:B------:R-:W-:Y:S01]  /*5c60*/  UMOV UR5, UR11 ;  /* 0x0000000b00057c82 */ /* 0x000fe20008000000 */
[----:B------:R-:W-:Y:S02]  /*5c70*/  UIMAD.WIDE.U32 UR10, UR6, UR16, URZ ;  /* 0x00000010060a72a5 */ /* 0x000fe4000f8e00ff */
[----:B------:R-:W-:Y:S03]  /*5c80*/  USHF.R.U32.HI UR8, URZ, UR33, UR5 ;  /* 0x00000021ff087299 */ /* 0x000fe60008011605 */
[----:B------:R-:W-:Y:S02]  /*5c90*/  UMOV UR5, UR19 ;  /* 0x0000001300057c82 */ /* 0x000fe40008000000 */
[----:B------:R-:W-:Y:S03]  /*5ca0*/  @UP1 USHF.R.U32.HI UR4, URZ, UR17, UR5 ;  /* 0x00000011ff041299 */ /* 0x000fe60008011605 */
[----:B------:R-:W-:Y:S01]  /*5cb0*/  UMOV UR5, UR21 ;  /* 0x0000001500057c82 */ /* 0x000fe20008000000 */
[----:B------:R-:W-:Y:S02]  /*5cc0*/  UIMAD UR4, UR39, UR4, URZ ;  /* 0x00000004270472a4 */ /* 0x000fe4000f8e02ff */
[----:B------:R-:W-:Y:S02]  /*5cd0*/  @UP1 USHF.R.U32.HI UR7, URZ, UR17, UR5 ;  /* 0x00000011ff071299 */ /* 0x000fe40008011605 */
[----:B------:R-:W-:Y:S02]  /*5ce0*/  USEL UR5, UR14, UR8, !UP0 ;  /* 0x000000080e057287 */ /* 0x000fe4000c000000 */
[----:B------:R-:W-:Y:S02]  /*5cf0*/  UIMAD UR8, UR39, UR7, URZ ;  /* 0x00000007270872a4 */ /* 0x000fe4000f8e02ff */
[----:B------:R-:W-:Y:S03]  /*5d00*/  UISETP.GE.AND UP0, UPT, UR6, UR4, UPT ;  /* 0x000000040600728c */ /* 0x000fe6000bf06270 */
[----:B------:R-:W-:Y:S01]  /*5d10*/  UMOV UR4, UR11 ;  /* 0x0000000b00047c82 */ /* 0x000fe20008000000 */
[----:B------:R-:W-:Y:S02]  /*5d20*/  UISETP.GE.OR UP0, UPT, UR5, UR8, UP0 ;  /* 0x000000080500728c */ /* 0x000fe40008706670 */
[----:B------:R-:W-:Y:S02]  /*5d30*/  USHF.R.U32.HI UR4, URZ, UR17, UR4 ;  /* 0x00000011ff047299 */ /* 0x000fe40008011604 */
[----:B------:R-:W-:Y:S02]  /*5d40*/  UIMAD.WIDE.U32 UR8, UR5, UR16, URZ ;  /* 0x00000010050872a5 */ /* 0x000fe4000f8e00ff */
[----:B------:R-:W-:Y:S04]  /*5d50*/  USEL UR10, UR6, UR4, !UP1 ;  /* 0x00000004060a7287 */ /* 0x000fe8000c800000 */
[----:B------:R-:W-:Y:S01]  /*5d60*/  UIADD3 UR11, UPT, UPT, -UR10, URZ, URZ ;  /* 0x000000ff0a0b7290 */ /* 0x000fe2000fffe1ff */
[----:B------:R-:W-:Y:S02]  /*5d70*/  @!UP0 UMOV UR4, UR9 ;  /* 0x0000000900048c82 */ /* 0x000fe40008000000 */
[----:B------:R-:W-:Y:S02]  /*5d80*/  @!UP0 USHF.R.U32.HI UR4, URZ, UR17, UR4 ;  /* 0x00000011ff048299 */ /* 0x000fe40008011604 */
[----:B------:R-:W-:Y:S02]  /*5d90*/  UIMAD UR8, UR39, UR11, UR6 ;  /* 0x0000000b270872a4 */ /* 0x000fe4000f8e0206 */
[----:B------:R-:W-:Y:S02]  /*5da0*/  @!UP0 USEL UR4, UR5, UR4, !UP1 ;  /* 0x0000000405048287 */ /* 0x000fe4000c800000 */
[----:B------:R-:W-:Y:S02]  /*5db0*/  UISETP.NE.AND UP1, UPT, UR22, URZ, UPT ;  /* 0x000000ff1600728c */ /* 0x000fe4000bf25270 */
[----:B------:R-:W-:Y:S02]  /*5dc0*/  @!UP0 UIMAD UR8, UR7, UR8, UR4 ;  /* 0x00000008070882a4 */ /* 0x000fe4000f8e0204 */
[----:B------:R-:W-:Y:S02]  /*5dd0*/  @!UP0 UIADD3 UR9, UPT, UPT, UR10, -UR4, URZ ;  /* 0x800000040a098290 */ /* 0x000fe4000fffe0ff */
[----:B------:R-:W-:Y:S02]  /*5de0*/  UIADD3 UR4, UPT, UPT, -UR5, URZ, URZ ;  /* 0x000000ff05047290 */ /* 0x000fe4000fffe1ff */
[----:B------:R-:W-:Y:S02]  /*5df0*/  UIADD3 UR7, UPT, UPT, -UR6, URZ, URZ ;  /* 0x000000ff06077290 */ /* 0x000fe4000fffe1ff */
[----:B------:R-:W-:Y:S02]  /*5e00*/  @!UP0 UIMAD UR6, UR9, UR39, UR5 ;  /* 0x00000027090682a4 */ /* 0x000fe4000f8e0205 */
[----:B------:R-:W-:Y:S02]  /*5e10*/  UIMAD UR14, UR15, UR4, UR14 ;  /* 0x000000040f0e72a4 */ /* 0x000fe4000f8e020e */
[----:B------:R-:W-:Y:S01]  /*5e20*/  UIMAD UR13, UR34, UR7, UR13 ;  /* 0x00000007220d72a4 */ /* 0x000fe2000f8e020d */
[----:B------:R-:W-:Y:S02]  /*5e30*/  @!UP0 UMOV UR5, UR8 ;  /* 0x0000000800058c82 */ /* 0x000fe40008000000 */
[----:B------:R-:W-:Y:S02]  /*5e40*/  UIMAD UR14, UR5, UR15, UR14 ;  /* 0x0000000f050e72a4 */ /* 0x000fe4000f8e020e */
[----:B------:R-:W-:Y:S11]  /*5e50*/  UIMAD UR13, UR6, UR34, UR13 ;  /* 0x00000022060d72a4 */ /* 0x000ff6000f8e020d */
[----:B------:R-:W-:Y:S01]  /*5e60*/  @!UPT UIADD3 URZ, UPT, UPT, URZ, URZ, URZ ;  /* 0x000000fffffff290 */ /* 0x000fe2000fffe0ff */
.L_x_91:
[----:B------:R-:W3:Y:S01]  /*5e70*/  @!UP3 LDCU.128 UR20, c[0x0][0xf10] ;  /* 0x0001e200ff14b7ac */ /* 0x000ee20008000c00 */
[----:B------:R-:W-:Y:S04]  /*5e80*/  ISETP.NE.U32.AND P0, PT, RZ, UR30, PT ;  /* 0x0000001eff007c0c */ /* 0x000fe8000bf05070 */
[----:B------:R-:W-:Y:S01]  /*5e90*/  ISETP.NE.AND.EX P0, PT, RZ, UR31, PT, P0 ;  /* 0x0000001fff007c0c */ /* 0x000fe2000bf05300 */
[----:B------:R-:W4:Y:S01]  /*5ea0*/  @!UP3 LDCU UR5, c[0x0][0xf0c] ;  /* 0x0001e180ff05b7ac */ /* 0x000f220008000800 */
[----:B------:R-:W-:Y:S02]  /*5eb0*/  USHF.L.U32 UR11, UR26, 0x7, URZ ;  /* 0x000000071a0b7899 */ /* 0x000fe400080006ff */
[----:B------:R-:W-:Y:S02]  /*5ec0*/  USHF.L.U32 UR10, UR28, 0x6, URZ ;  /* 0x000000061c0a7899 */ /* 0x000fe400080006ff */
[----:B---3--:R-:W-:Y:S07]  /*5ed0*/  UIMAD.WIDE.U32 UR6, UR14, UR20, URZ ;  /* 0x000000140e0672a5 */ /* 0x008fee000f8e00ff */
[----:B------:R-:W-:Y:S01]  /*5ee0*/  @!UP3 UMOV UR4, UR7 ;  /* 0x000000070004bc82 */ /* 0x000fe20008000000 */
[----:B----4-:R-:W-:Y:S02]  /*5ef0*/  @!UP3 UISETP.NE.AND UP0, UPT, UR5, 0x1, UPT ;  /* 0x000000010500b88c */ /* 0x010fe4000bf05270 */
[----:B------:R-:W-:Y:S02]  /*5f00*/  @!UP3 USHF.R.U32.HI UR4, URZ, UR21, UR4 ;  /* 0x00000015ff04b299 */ /* 0x000fe40008011604 */
[----:B------:R-:W-:Y:S02]  /*5f10*/  UIMAD.WIDE.U32 UR6, UR13, UR23, URZ ;  /* 0x000000170d0672a5 */ /* 0x000fe4000f8e00ff */
[----:B------:R-:W-:Y:S02]  /*5f20*/  @!UP3 USEL UR8, UR14, UR4, !UP0 ;  /* 0x000000040e08b287 */ /* 0x000fe4000c000000 */
[----:B------:R-:W-:Y:S03]  /*5f30*/  @!UP3 UISETP.NE.AND UP0, UPT, UR22, 0x1, UPT ;  /* 0x000000011600b88c */ /* 0x000fe6000bf05270 */
[----:B------:R-:W-:Y:S02]  /*5f40*/  @!UP3 UMOV UR6, UR7 ;  /* 0x000000070006bc82 */ /* 0x000fe40008000000 */
[----:B------:R-:W3:Y:S02]  /*5f50*/  @!UP3 LDCU UR4, c[0x0][0xf20] ;  /* 0x0001e400ff04b7ac */ /* 0x000ee40008000800 */
[----:B---3--:R-:W-:Y:S04]  /*5f60*/  @!UP3 USHF.R.U32.HI UR6, URZ, UR4, UR6 ;  /* 0x00000004ff06b299 */ /* 0x008fe80008011606 */
[----:B------:R-:W-:Y:S04]  /*5f70*/  @!UP3 USEL UR6, UR13, UR6, !UP0 ;  /* 0x000000060d06b287 */ /* 0x000fe8000c000000 */
[----:B------:R-:W-:Y:S02]  /*5f80*/  @!UP3 UIADD3 UR4, UPT, UPT, -UR8, UR6, URZ ;  /* 0x000000060804b290 */ /* 0x000fe4000fffe1ff */
[----:B------:R-:W-:Y:S02]  /*5f90*/  @!UP3 UIADD3 UR6, UPT, UPT, UR8, -UR6, URZ ;  /* 0x800000060806b290 */ /* 0x000fe4000fffe0ff */
[----:B------:R-:W-:Y:S02]  /*5fa0*/  @!UP3 UIMAD UR14, UR4, UR5, UR14 ;  /* 0x00000005040eb2a4 */ /* 0x000fe4000f8e020e */
[----:B------:R-:W-:Y:S01]  /*5fb0*/  @!UP3 UIMAD UR13, UR6, UR22, UR13 ;  /* 0x00000016060db2a4 */ /* 0x000fe2000f8e020d */
[----:B------:R-:W-:Y:S11]  /*5fc0*/  BRA.U UP4, `(.L_x_92) ;  /* 0x0000000104107547 */ /* 0x000ff6000b800000 */
[----:B--2---:R-:W-:Y:S04]  /*5fd0*/  MOV R0, UR58 ;  /* 0x0000003a00007c02 */ /* 0x004fe80008000f00 */
[----:B------:R-:W-:Y:S04]  /*5fe0*/  SHF.L.U32 R5, R0, 0x1f, RZ ;  /* 0x0000001f00057819 */ /* 0x000fe800000006ff */
[----:B------:R-:W2:Y:S02]  /*5ff0*/  SYNCS.PHASECHK.TRANS64.TRYWAIT P1, [UR24+0x78], R5 ;  /* 0x00007805ff0075a7 */ /* 0x000ea40008021118 */
[----:B--2---:R-:W-:Y:S05]  /*6000*/  @!P1 BRA `(.L_x_93) ;  /* 0x0000003c007c9947 */ /* 0x004fea0003800000 */
.L_x_92:
[----:B------:R-:W-:Y:S05]  /*6010*/  BRA.U !UP6, `(.L_x_94) ;  /* 0x000000010e387547 */ /* 0x000fea000b800000 */
[----:B------:R-:W-:Y:S01]  /*6020*/  UPLOP3.LUT UP1, UPT, UPT, UPT, UP5, 0x80, 0x8 ;  /* 0x000000000008789c */ /* 0x000fe20003f2f050 */
[----:B--2---:R-:W-:Y:S01]  /*6030*/  HFMA2 R0, -RZ, RZ, 0, 5.9604644775390625e-08 ;  /* 0x00000001ff007431 */ /* 0x004fe200000001ff */
[----:B------:R-:W2:Y:S01]  /*6040*/  LDCU.64 UR8, c[0x0][0x358] ;  /* 0x00006b00ff0877ac */ /* 0x000ea20008000a00 */
[----:B------:R-:W-:Y:S03]  /*6050*/  IMAD.MOV.U32 R84, RZ, RZ, 0x1 ;  /* 0x00000001ff547424 */ /* 0x000fe600078e00ff */
[----:B------:R-:W-:Y:S05]  /*6060*/  PLOP3.LUT P1, PT, PT, PT, UP1, 0x80, 0x8 ;  /* 0x000000000008781c */ /* 0x000fea0003f2f018 */
[----:B------:R-:W3:Y:S01]  /*6070*/  @UP1 LDCU.64 UR4, c[0x0][0xc88] ;  /* 0x00019100ff0417ac */ /* 0x000ee20008000a00 */
[----:B------:R-:W-:Y:S07]  /*6080*/  @UP1 UIMAD UR6, UR52, UR30, URZ ;  /* 0x0000001e340612a4 */ /* 0x000fee000f8e02ff */
[----:B------:R-:W-:Y:S01]  /*6090*/  @!P1 PRMT R84, R0, 0x7610, R84 ;  /* 0x0000761000549816 */ /* 0x000fe20000000054 */
[----:B---3--:R-:W-:Y:S06]  /*60a0*/  @UP1 UIMAD.WIDE UR4, UR6, 0x4, UR4 ;  /* 0x00000004060418a5 */ /* 0x008fec000f8e0204 */
[----:B------:R-:W-:Y:S01]  /*60b0*/  IMAD.U32 R4, RZ, RZ, UR4 ;  /* 0x00000004ff047e24 */ /* 0x000fe2000f8e00ff */
[----:B------:R-:W-:Y:S04]  /*60c0*/  MOV R5, UR5 ;  /* 0x0000000500057c02 */ /* 0x000fe80008000f00 */
[----:B------:R-:W3:Y:S01]  /*60d0*/  @!UP1 LDCU UR4, c[0x0][0xc80] ;  /* 0x00019000ff0497ac */ /* 0x000ee20008000800 */
[----:B--2--5:R4:W5:Y:S02]  /*60e0*/  @P1 LDG.E R41, desc[UR8][R4.64] ;  /* 0x0000000804291981 */ /* 0x024964000c1e1900 */
[----:B---34-:R-:W-:Y:S07]  /*60f0*/  @!P1 IMAD.U32 R41, RZ, RZ, UR4 ;  /* 0x00000004ff299e24 */ /* 0x018fee000f8e00ff */
.L_x_94:
[----:B-----5:R-:W-:Y:S01]  /*6100*/  @!P0 FSETP.EQ.AND P2, PT, R41, RZ, PT ;  /* 0x000000ff2900820b */ /* 0x020fe20003f42000 */
[----:B------:R-:W-:Y:S01]  /*6110*/  @!UPT UIADD3 URZ, UPT, UPT, URZ, URZ, URZ ;  /* 0x000000fffffff290 */ /* 0x000fe2000fffe0ff */
[----:B------:R-:W-:Y:S11]  /*6120*/  @!P0 BRA `(.L_x_95) ;  /* 0x0000000000148947 */ /* 0x000ff60003800000 */
[----:B------:R-:W-:Y:S02]  /*6130*/  LOP3.LUT P0, RZ, R84, 0xff, RZ, 0xc0, !PT ;  /* 0x000000ff54ff7812 */ /* 0x000fe4000780c0ff */
[----:B------:R-:W-:Y:S04]  /*6140*/  PLOP3.LUT P2, PT, PT, PT, UP1, 0x80, 0x8 ;  /* 0x000000000008781c */ /* 0x000fe80003f4f018 */
[----:B------:R-:W-:Y:S07]  /*6150*/  PLOP3.LUT P2, PT, P2, PT, PT, 0x8, 0x80 ;  /* 0x000000000080781c */ /* 0x000fee000174e170 */
[----:B------:R-:W-:Y:S11]  /*6160*/  @P0 FSETP.EQ.AND P2, PT, R41, RZ, PT ;  /* 0x000000ff2900020b */ /* 0x000ff60003f42000 */
[----:B------:R-:W-:Y:S02]  /*6170*/  @!UPT UIADD3 URZ, UPT, UPT, URZ, URZ, URZ ;  /* 0x000000fffffff290 */ /* 0x000fe4000fffe0ff */
.L_x_95:
[----:B------:R-:W-:Y:S01]  /*6180*/  ULEA UR4, UR25, UR24, 0x3 ;  /* 0x0000001819047291 */ /* 0x000fe2000f8e18ff */
[----:B--2---:R-:W-:Y:S02]  /*6190*/  SHF.L.U32 R5, R11, 0x1f, RZ ;  /* 0x0000001f0b057819 */ /* 0x004fe400000006ff */
[----:B------:R-:W-:Y:S04]  /*61a0*/  ELECT P1, URZ, PT ;  /* 0x0000000000ff782f */ /* 0x000fe80003820000 */
[----:B------:R-:W-:Y:S02]  /*61b0*/  PLOP3.LUT P1, PT, P2, P1, PT, 0xf2, 0x2f ;  /* 0x00000000002f781c */ /* 0x000fe40001723e72 */
[----:B------:R-:W2:Y:S02]  /*61c0*/  SYNCS.PHASECHK.TRANS64.TRYWAIT P0, [UR4+0x58], R5 ;  /* 0x00005805ff0075a7 */ /* 0x000ea40008001104 */
[----:B--2---:R-:W-:Y:S09]  /*61d0*/  @!P0 BRA `(.L_x_96) ;  /* 0x0000003c00208947 */ /* 0x004ff20003800000 */
.L_x_166:
[----:B------:R-:W-:Y:S01]  /*61e0*/  VOTEU.ALL UP0, P1 ;  /* 0x0000000000ff7886 */ /* 0x000fe20000800000 */
[----:B------:R-:W-:Y:S01]  /*61f0*/  @!P1 IADD3 R4, P0, PT, R12, 0x980, RZ ;  /* 0x000009800c049810 */ /* 0x000fe20007f1e0ff */
[----:B------:R-:W-:Y:S01]  /*6200*/  UIADD3 UR9, UPT, UPT, UR4, 0x40, URZ ;  /* 0x0000004004097890 */ /* 0x000fe2000fffe0ff */
[----:B------:R-:W-:Y:S01]  /*6210*/  R2UR UR21, R88 ;  /* 0x00000000581572ca */ /* 0x000fe200000e0000 */
[----:B------:R-:W-:Y:S01]  /*6220*/  UMOV UR22, 0x0 ;  /* 0x0000000000167882 */ /* 0x000fe20000000000 */
[----:B------:R-:W-:Y:S01]  /*6230*/  @!UP0 ULEA UR5, UR25, UR24, 0xd ;  /* 0x0000001819058291 */ /* 0x000fe2000f8e68ff */
[----:B------:R-:W-:Y:S01]  /*6240*/  @!P1 IMAD.X R2, RZ, RZ, R13, P0 ;  /* 0x000000ffff029224 */ /* 0x000fe200000e060d */
[----:B------:R-:W-:Y:S01]  /*6250*/  @!P1 R2UR UR7, R4 ;  /* 0x00000000040792ca */ /* 0x000fe200000e0000 */
[----:B------:R-:W-:Y:S01]  /*6260*/  UMOV UR23, 0x10000000 ;  /* 0x1000000000177882 */ /* 0x000fe20000000000 */
[----:B------:R-:W-:Y:S01]  /*6270*/  @!UP0 UIADD3 UR8, UPT, UPT, UR5, 0x200, URZ ;  /* 0x0000020005088890 */ /* 0x000fe2000fffe0ff */
[----:B------:R-:W-:Y:S01]  /*6280*/  VIADD R10, R10, 0x1 ;  /* 0x000000010a0a7836 */ /* 0x000fe20000000000 */
[----:B------:R-:W-:Y:S01]  /*6290*/  UIADD3 UR5, UPT, UPT, UR25, 0x1, URZ ;  /* 0x0000000119057890 */ /* 0x000fe2000fffe0ff */
[----:B------:R-:W-:Y:S03]  /*62a0*/  UMOV UR12, UR52 ;  /* 0x00000034000c7c82 */ /* 0x000fe60008000000 */
[----:B------:R-:W-:Y:S04]  /*62b0*/  UISETP.NE.AND UP0, UPT, UR5, 0x3, UPT ;  /* 0x000000030500788c */ /* 0x000fe8000bf05270 */
[----:B------:R-:W-:Y:S01]  /*62c0*/  USEL UR6, UR5, URZ, UP0 ;  /* 0x000000ff05067287 */ /* 0x000fe20008000000 */
[----:B------:R-:W-:Y:S01]  /*62d0*/  @!P1 R2UR UR5, R2 ;  /* 0x00000000020592ca */ /* 0x000fe200000e0000 */
[----:B------:R-:W-:Y:S01]  /*62e0*/  IMAD.U32 R4, RZ, RZ, UR7 ;  /* 0x00000007ff047e24 */ /* 0x000fe2000f8e00ff */
[----:B------:R-:W-:Y:S01]  /*62f0*/  USEL UR20, URZ, 0x1, UP0 ;  /* 0x00000001ff147887 */ /* 0x000fe20008000000 */
[----:B------:R-:W-:Y:S01]  /*6300*/  @!P1 IMAD.MOV.U32 R2, RZ, RZ, 0x2000 ;  /* 0x00002000ff029424 */ /* 0x000fe200078e00ff */
[----:B------:R-:W-:Y:S01]  /*6310*/  VOTEU.ALL UP0, P1 ;  /* 0x0000000000ff7886 */ /* 0x000fe20000800000 */
[----:B------:R-:W-:Y:S01]  /*6320*/  UPRMT UR7, UR21, 0x654, UR9 ;  /* 0x0000065415077896 */ /* 0x000fe20008000009 */
[----:B------:R-:W-:Y:S02]  /*6330*/  @!P1 R2UR UR18, R4 ;  /* 0x00000000041292ca */ /* 0x000fe400000e0000 */
[----:B------:R-:W-:Y:S04]  /*6340*/  LOP3.LUT R11, R11, UR20, RZ, 0x3c, !PT ;  /* 0x000000140b0b7c12 */ /* 0x000fe8000f8e3cff */
[----:B--2---:R-:W-:Y:S01]  /*6350*/  SHF.L.U32 R0, R11, 0x1f, RZ ;  /* 0x0000001f0b007819 */ /* 0x004fe200000006ff */
[----:B------:R-:W-:Y:S01]  /*6360*/  IMAD.U32 R5, RZ, RZ, UR5 ;  /* 0x00000005ff057e24 */ /* 0x000fe2000f8e00ff */
[----:B------:R-:W-:Y:S04]  /*6370*/  ULEA UR5, UR6, UR24, 0x3 ;  /* 0x0000001806057291 */ /* 0x000fe8000f8e18ff */
[----:B------:R-:W-:Y:S11]  /*6380*/  @!P1 R2UR UR19, R5 ;  /* 0x00000000051392ca */ /* 0x000ff600000e0000 */
[----:B------:R-:W-:Y:S02]  /*6390*/  @!UPT UIADD3 URZ, UPT, UPT, URZ, URZ, URZ ;  /* 0x000000fffffff290 */ /* 0x000fe4000fffe0ff */
[----:B------:R2:W-:Y:S01]  /*63a0*/  @!UP0 UTMALDG.3D [UR8], [UR18], desc[UR22] ;  /* 0x00001608120085b4 */ /* 0x0005e20008011000 */
[----:B------:R2:W-:Y:S01]  /*63b0*/  @!P1 SYNCS.ARRIVE.TRANS64.RED.A0TR RZ, [UR4+0x40], R2 ;  /* 0x00004002ffff99a7 */ /* 0x0005e20008300404 */
[----:B------:R-:W-:Y:S01]  /*63c0*/  SYNCS.ARRIVE.TRANS64.RED.A1T0 RZ, [UR7], RZ ;  /* 0x000000ffffff79a7 */ /* 0x000fe20008100407 */
[----:B------:R-:W3:Y:S02]  /*63d0*/  SYNCS.PHASECHK.TRANS64.TRYWAIT P0, [UR5+0x58], R0 ;  /* 0x00005800ff0075a7 */ /* 0x000ee40008001105 */
[----:B--23--:R-:W-:Y:S05]  /*63e0*/  @!P0 BRA `(.L_x_97) ;  /* 0x0000003800b48947 */ /* 0x00cfea0003800000 */
.L_x_168:
[----:B------:R-:W-:Y:S01]  /*63f0*/  UIADD3 UR9, UPT, UPT, UR5, 0x40, URZ ;  /* 0x0000004005097890 */ /* 0x000fe2000fffe0ff */
[----:B------:R-:W-:Y:S01]  /*6400*/  R2UR UR23, R88 ;  /* 0x00000000581772ca */ /* 0x000fe200000e0000 */
[----:B------:R-:W-:Y:S01]  /*6410*/  UPLOP3.LUT UP4, UPT, UPT, UPT, UPT, 0x80, 0x8 ;  /* 0x000000000008789c */ /* 0x000fe20003f8f070 */
[----:B------:R-:W-:Y:S01]  /*6420*/  @!P1 IADD3 R2, P0, PT, R12, 0x980, RZ ;  /* 0x000009800c029810 */ /* 0x000fe20007f1e0ff */
[----:B------:R-:W-:Y:S01]  /*6430*/  UMOV UR20, 0x0 ;  /* 0x0000000000147882 */ /* 0x000fe20000000000 */
[----:B------:R-:W-:Y:S01]  /*6440*/  UMOV UR21, 0x10000000 ;  /* 0x1000000000157882 */ /* 0x000fe20000000000 */
[----:B------:R-:W-:Y:S01]  /*6450*/  UMOV UR12, UR52 ;  /* 0x00000034000c7c82 */ /* 0x000fe20008000000 */
[----:B------:R-:W-:Y:S01]  /*6460*/  VOTEU.ALL UP0, P1 ;  /* 0x0000000000ff7886 */ /* 0x000fe20000800000 */
[----:B--2---:R-:W-:Y:S01]  /*6470*/  @!P1 IMAD.X R0, RZ, RZ, R13, P0 ;  /* 0x000000ffff009224 */ /* 0x004fe200000e060d */
[----:B------:R-:W-:Y:S01]  /*6480*/  R2UR UR22, R86 ;  /* 0x00000000561672ca */ /* 0x000fe200000e0000 */
[----:B------:R-:W-:Y:S01]  /*6490*/  UMOV UR52, UR27 ;  /* 0x0000001b00347c82 */ /* 0x000fe20008000000 */
[----:B------:R-:W-:Y:S01]  /*64a0*/  R2UR UR19, R87 ;  /* 0x00000000571372ca */ /* 0x000fe200000e0000 */
[----:B------:R-:W-:Y:S01]  /*64b0*/  @!UP0 ULEA UR4, UR6, UR24, 0xd ;  /* 0x0000001806048291 */ /* 0x000fe2000f8e68ff */
[C---:B------:R-:W-:Y:S01]  /*64c0*/  ISETP.NE.AND P0, PT, R10.reuse, 0x2, PT ;  /* 0x000000020a00780c */ /* 0x040fe20003f05270 */
[----:B------:R-:W-:Y:S02]  /*64d0*/  @!UP0 UIADD3 UR10, UPT, UPT, UR10, 0x20, URZ ;  /* 0x000000200a0a8890 */ /* 0x000fe4000fffe0ff */
[----:B------:R-:W-:Y:S01]  /*64e0*/  @!UP0 UIADD3 UR8, UPT, UPT, UR4, 0x200, URZ ;  /* 0x0000020004088890 */ /* 0x000fe2000fffe0ff */
[----:B------:R-:W-:Y:S01]  /*64f0*/  SEL R10, R10, RZ, P0 ;  /* 0x000000ff0a0a7207 */ /* 0x000fe20000000000 */
[----:B------:R-:W-:Y:S01]  /*6500*/  UIADD3 UR4, UPT, UPT, UR6, 0x1, URZ ;  /* 0x0000000106047890 */ /* 0x000fe2000fffe0ff */
[----:B------:R-:W-:Y:S03]  /*6510*/  @!P1 R2UR UR6, R2 ;  /* 0x00000000020692ca */ /* 0x000fe600000e0000 */
[----:B------:R-:W-:Y:S02]  /*6520*/  UISETP.NE.AND UP0, UPT, UR4, 0x3, UPT ;  /* 0x000000030400788c */ /* 0x000fe4000bf05270 */
[----:B------:R-:W-:Y:S02]  /*6530*/  UIADD3 UR28, UPT, UPT, UR13, UR22, URZ ;  /* 0x000000160d1c7290 */ /* 0x000fe4000fffe0ff */
[----:B------:R-:W-:Y:S01]  /*6540*/  USEL UR25, UR4, URZ, UP0 ;  /* 0x000000ff04197287 */ /* 0x000fe20008000000 */
[----:B------:R-:W-:Y:S01]  /*6550*/  @!P1 R2UR UR4, R0 ;  /* 0x00000000000492ca */ /* 0x000fe200000e0000 */
[----:B------:R-:W-:Y:S01]  /*6560*/  USEL UR18, URZ, 0x1, UP0 ;  /* 0x00000001ff127887 */ /* 0x000fe20008000000 */
[----:B------:R-:W-:Y:S01]  /*6570*/  SEL R0, RZ, 0x1, P0 ;  /* 0x00000001ff007807 */ /* 0x000fe20000000000 */
[----:B------:R-:W-:Y:S01]  /*6580*/  VOTEU.ALL UP0, P1 ;  /* 0x0000000000ff7886 */ /* 0x000fe20000800000 */
[----:B------:R-:W-:Y:S01]  /*6590*/  UIADD3 UR26, UPT, UPT, UR14, UR19, URZ ;  /* 0x000000130e1a7290 */ /* 0x000fe2000fffe0ff */
[----:B------:R-:W-:Y:S01]  /*65a0*/  IMAD.U32 R4, RZ, RZ, UR6 ;  /* 0x00000006ff047e24 */ /* 0x000fe2000f8e00ff */
[----:B------:R-:W-:Y:S02]  /*65b0*/  LOP3.LUT R9, R9, R0, RZ, 0x3c, !PT ;  /* 0x0000000009097212 */ /* 0x000fe400078e3cff */
[----:B------:R-:W-:Y:S02]  /*65c0*/  LOP3.LUT R11, R11, UR18, RZ, 0x3c, !PT ;  /* 0x000000120b0b7c12 */ /* 0x000fe4000f8e3cff */
[----:B------:R-:W-:Y:S03]  /*65d0*/  @!P1 R2UR UR6, R4 ;  /* 0x00000000040692ca */ /* 0x000fe600000e0000 */
[----:B------:R-:W-:Y:S01]  /*65e0*/  IMAD.U32 R5, RZ, RZ, UR4 ;  /* 0x00000004ff057e24 */ /* 0x000fe2000f8e00ff */
[----:B------:R-:W-:Y:S04]  /*65f0*/  UPRMT UR4, UR23, 0x654, UR9 ;  /* 0x0000065417047896 */ /* 0x000fe80008000009 */
[----:B------:R-:W-:Y:S11]  /*6600*/  @!P1 R2UR UR7, R5 ;  /* 0x00000000050792ca */ /* 0x000ff600000e0000 */
[----:B------:R-:W-:Y:S02]  /*6610*/  @!UPT UIADD3 URZ, UPT, UPT, URZ, URZ, URZ ;  /* 0x000000fffffff290 */ /* 0x000fe4000fffe0ff */
[----:B------:R2:W-:Y:S01]  /*6620*/  @!UP0 UTMALDG.3D [UR8], [UR6], desc[UR20] ;  /* 0x00001408060085b4 */ /* 0x0005e20008011000 */
[----:B------:R2:W-:Y:S01]  /*6630*/  @!P1 SYNCS.ARRIVE.TRANS64.RED.A0TR RZ, [UR5+0x40], R3 ;  /* 0x00004003ffff99a7 */ /* 0x0005e20008300405 */
[----:B------:R-:W-:Y:S01]  /*6640*/  SYNCS.ARRIVE.TRANS64.RED.A1T0 RZ, [UR4], RZ ;  /* 0x000000ffffff79a7 */ /* 0x000fe20008100404 */
[----:B------:R-:W-:Y:S05]  /*6650*/  BRA.U UP2, `(.L_x_98) ;  /* 0xfffffff102c87547 */ /* 0x000fea000b83ffff */
[----:B------:R-:W-:Y:S01]  /*6660*/  UIADD3 UR24, UPT, UPT, UR24, 0x58, URZ ;  /* 0x0000005818187890 */ /* 0x000fe2000fffe0ff */
[----:B--2---:R-:W-:-:S03]  /*6670*/  SHF.L.U32 R3, R11, 0x1f, RZ ;  /* 0x0000001f0b037819 */ /* 0x004fc600000006ff */
[----:B------:R-:W-:-:S09]  /*6680*/  ULEA UR4, UR25, UR24, 0x3 ;  /* 0x0000001819047291 */ /* 0x000fd2000f8e18ff */
[----:B------:R-:W2:Y:S02]  /*6690*/  SYNCS.PHASECHK.TRANS64.TRYWAIT P0, [UR4], R3 ;  /* 0x00000003ff0075a7 */ /* 0x000ea40008001104 */
[----:B--2---:R-:W-:Y:S05]  /*66a0*/  @!P0 BRA `(.L_x_99) ;  /* 0x00000038001c8947 */ /* 0x004fea0003800000 */
.L_x_170:
[----:B------:R-:W-:-:S04]  /*66b0*/  UIADD3 UR4, UPT, UPT, UR25, 0x1, URZ ;  /* 0x0000000119047890 */ /* 0x000fc8000fffe0ff */
[----:B------:R-:W-:-:S04]  /*66c0*/  UISETP.NE.AND UP0, UPT, UR4, 0x3, UPT ;  /* 0x000000030400788c */ /* 0x000fc8000bf05270 */
[----:B------:R-:W-:Y:S02]  /*66d0*/  USEL UR6, URZ, 0x1, UP0 ;  /* 0x00000001ff067887 */ /* 0x000fe40008000000 */
[----:B------:R-:W-:-:S04]  /*66e0*/  USEL UR4, UR4, URZ, UP0 ;  /* 0x000000ff04047287 */ /* 0x000fc80008000000 */
[----:B------:R-:W-:Y:S01]  /*66f0*/  ULEA UR5, UR4, UR24, 0x3 ;  /* 0x0000001804057291 */ /* 0x000fe2000f8e18ff */
[----:B------:R-:W-:-:S04]  /*6700*/  LOP3.LUT R11, R11, UR6, RZ, 0x3c, !PT ;  /* 0x000000060b0b7c12 */ /* 0x000fc8000f8e3cff */
[----:B--2---:R-:W-:-:S04]  /*6710*/  SHF.L.U32 R3, R11, 0x1f, RZ ;  /* 0x0000001f0b037819 */ /* 0x004fc800000006ff */
[----:B------:R-:W2:Y:S02]  /*6720*/  SYNCS.PHASECHK.TRANS64.TRYWAIT P0, [UR5], R3 ;  /* 0x00000003ff0075a7 */ /* 0x000ea40008001105 */
[----:B--2---:R-:W-:Y:S05]  /*6730*/  @!P0 BRA `(.L_x_100) ;  /* 0x0000003800108947 */ /* 0x004fea0003800000 */
.L_x_172:
[----:B------:R-:W-:-:S04]  /*6740*/  UIADD3 UR4, UPT, UPT, UR4, 0x1, URZ ;  /* 0x0000000104047890 */ /* 0x000fc8000fffe0ff */
[----:B------:R-:W-:-:S04]  /*6750*/  UISETP.NE.AND UP0, UPT, UR4, 0x3, UPT ;  /* 0x000000030400788c */ /* 0x000fc8000bf05270 */
[----:B------:R-:W-:Y:S02]  /*6760*/  USEL UR5, URZ, 0x1, UP0 ;  /* 0x00000001ff057887 */ /* 0x000fe40008000000 */
[----:B------:R-:W-:-:S04]  /*6770*/  USEL UR4, UR4, URZ, UP0 ;  /* 0x000000ff04047287 */ /* 0x000fc80008000000 */
[----:B------:R-:W-:Y:S01]  /*6780*/  ULEA UR4, UR4, UR24, 0x3 ;  /* 0x0000001804047291 */ /* 0x000fe2000f8e18ff */
[----:B--2---:R-:W-:-:S04]  /*6790*/  LOP3.LUT R3, R11, UR5, RZ, 0x3c, !PT ;  /* 0x000000050b037c12 */ /* 0x004fc8000f8e3cff */
[----:B------:R-:W-:Y:S01]  /*67a0*/  SHF.L.U32 R3, R3, 0x1f, RZ ;  /* 0x0000001f03037819 */ /* 0x000fe200000006ff */
[----:B------:R-:W-:-:S07]  /*67b0*/  IMAD.U32 R0, RZ, RZ, UR4 ;  /* 0x00000004ff007e24 */ /* 0x000fce000f8e00ff */
.L_x_101:
[----:B--2---:R2:W3:Y:S02]  /*67c0*/  SYNCS.PHASECHK.TRANS64.TRYWAIT P0, [R0+URZ], R3 ;  /* 0x00000003000075a7 */ /* 0x0044e400080011ff */
[----:B---3--:R-:W-:Y:S05]  /*67d0*/  @!P0 NANOSLEEP.SYNCS 0x989680 ;  /* 0x009896800000895d */ /* 0x008fea0003900000 */
[----:B------:R-:W3:Y:S02]  /*67e0*/  @!P0 SYNCS.PHASECHK.TRANS64 P0, [R0+URZ], R3 ;  /* 0x00000003000085a7 */ /* 0x000ee400080010ff */
[----:B-1-3--:R-:W-:Y:S05]  /*67f0*/  @P0 EXIT ;  /* 0x000000000000094d */ /* 0x00afea0003800000 */
[----:B------:R-:W-:Y:S05]  /*6800*/  BRA `(.L_x_101) ;  /* 0xfffffffc00ec7947 */ /* 0x000fea000383ffff */
.L_x_89:
[----:B------:R-:W-:-:S06]  /*6810*/  UISETP.GE.AND UP0, UPT, UR18, 0x4, UPT ;  /* 0x000000041200788c */ /* 0x000fcc000bf06270 */
[----:B------:R-:W-:-:S13]  /*6820*/  PLOP3.LUT P0, PT, PT, PT, UP0, 0x80, 0x8 ;  /* 0x000000000008781c */ /* 0x000fda0003f0f008 */
[----:B-1----:R-:W-:Y:S05]  /*6830*/  @!P0 EXIT ;  /* 0x000000000000894d */ /* 0x002fea0003800000 */
[----:B------:R-:W-:Y:S01]  /*6840*/  BAR.SYNC.DEFER_BLOCKING 0x6, 0xa0 ;  /* 0x0182800000007b1d */ /* 0x000fe20000010000 */
[----:B------:R-:W-:Y:S01]  /*6850*/  R2UR UR4, R88 ;  /* 0x00000000580472ca */ /* 0x000fe200000e0000 */
[C---:B------:R-:W-:Y:S01]  /*6860*/  IMAD.SHL.U32 R3, R93.reuse, 0x20, RZ ;  /* 0x000000205d037824 */ /* 0x040fe200078e00ff */
[C---:B------:R-:W-:Y:S01]  /*6870*/  LOP3.LUT R94, R93.reuse, 0x2, RZ, 0xc0, !PT ;  /* 0x000000025d5e7812 */ /* 0x040fe200078ec0ff */
[C---:B------:R-:W-:Y:S01]  /*6880*/  IMAD.SHL.U32 R98, R93.reuse, 0x4, RZ ;  /* 0x000000045d627824 */ /* 0x040fe200078e00ff */
[----:B------:R-:W-:Y:S01]  /*6890*/  LOP3.LUT R99, R93, 0x60, RZ, 0xc0, !PT ;  /* 0x000000605d637812 */ /* 0x000fe200078ec0ff */
[----:B------:R-:W-:Y:S02]  /*68a0*/  UMOV UR46, 0x400 ;  /* 0x00000400002e7882 */ /* 0x000fe40000000000 */
[----:B------:R-:W1:Y:S01]  /*68b0*/  LDC.64 R78, c[0x0][0xcb0] ;  /* 0x00032c00ff4e7b82 */ /* 0x000e620000000a00 */
[----:B------:R-:W-:Y:S01]  /*68c0*/  LOP3.LUT R5, R3, 0xc0, RZ, 0xc0, !PT ;  /* 0x000000c003057812 */ /* 0x000fe200078ec0ff */
[C---:B------:R-:W-:Y:S01]  /*68d0*/  IMAD.U32 R37, R93.reuse, 0x10000, RZ ;  /* 0x000100005d257824 */ /* 0x040fe200078e00ff */
[----:B------:R-:W-:Y:S01]  /*68e0*/  LOP3.LUT R93, R93, 0x4, RZ, 0xc0, !PT ;  /* 0x000000045d5d7812 */ /* 0x000fe200078ec0ff */
[----:B------:R-:W-:Y:S01]  /*68f0*/  HFMA2 R92, -RZ, RZ, 0, 0 ;  /* 0x00000000ff5c7431 */ /* 0x000fe200000001ff */
[----:B------:R-:W-:Y:S01]  /*6900*/  LOP3.LUT R98, R5, 0x18, R98, 0xf8, !PT ;  /* 0x0000001805627812 */ /* 0x000fe200078ef862 */
[----:B------:R-:W-:Y:S01]  /*6910*/  IMAD.MOV.U32 R36, RZ, RZ, RZ ;  /* 0x000000ffff247224 */ /* 0x000fe200078e00ff */
[----:B------:R-:W-:Y:S01]  /*6920*/  ULEA UR46, UR4, UR46, 0x18 ;  /* 0x0000002e042e7291 */ /* 0x000fe2000f8ec0ff */
[----:B------:R-:W2:Y:S01]  /*6930*/  LDC.64 R76, c[0x0][0xca8] ;  /* 0x00032a00ff4c7b82 */ /* 0x000ea20000000a00 */
[----:B------:R-:W3:Y:S01]  /*6940*/  LDCU.64 UR4, c[0x0][0xc90] ;  /* 0x00019200ff0477ac */ /* 0x000ee20008000a00 */
[----:B------:R-:W-:Y:S01]  /*6950*/  LOP3.LUT R37, R37, 0x600000, RZ, 0xc0, !PT ;  /* 0x0060000025257812 */ /* 0x000fe200078ec0ff */
[----:B------:R-:W-:Y:S01]  /*6960*/  IMAD.MOV.U32 R96, RZ, RZ, RZ ;  /* 0x000000ffff607224 */ /* 0x000fe200078e00ff */
[C---:B------:R-:W-:Y:S01]  /*6970*/  IADD3 R97, PT, PT, -R93.reuse, 0x2, RZ ;  /* 0x000000025d617810 */ /* 0x040fe20007ffe1ff */
[----:B------:R-:W-:Y:S01]  /*6980*/  IMAD.MOV.U32 R95, RZ, RZ, RZ ;  /* 0x000000ffff5f7224 */ /* 0x000fe200078e00ff */
[----:B------:R-:W-:Y:S01]  /*6990*/  LOP3.LUT R98, R98, 0xf20, R3, 0xf8, !PT ;  /* 0x00000f2062627812 */ /* 0x000fe200078ef803 */
[----:B------:R-:W-:Y:S01]  /*69a0*/  IMAD.MOV R94, RZ, RZ, -R94 ;  /* 0x000000ffff5e7224 */ /* 0x000fe200078e0a5e */
[----:B------:R-:W-:Y:S01]  /*69b0*/  IADD3 R93, PT, PT, -R93, RZ, RZ ;  /* 0x000000ff5d5d7210 */ /* 0x000fe20007ffe1ff */
[----:B------:R-:W4:Y:S01]  /*69c0*/  LDS R0, [UR46+0x110] ;  /* 0x0001102eff007984 */ /* 0x000f220008000800 */
[----:B------:R-:W-:Y:S01]  /*69d0*/  IMAD.SHL.U32 R97, R97, 0x10, RZ ;  /* 0x0000001061617824 */ /* 0x000fe200078e00ff */
[----:B------:R-:W1:Y:S01]  /*69e0*/  LDCU UR62, c[0x0][0x370] ;  /* 0x00006e00ff3e77ac */ /* 0x000e620008000800 */
[----:B------:R-:W-:Y:S01]  /*69f0*/  UMOV UR54, 0x1 ;  /* 0x0000000100367882 */ /* 0x000fe20000000000 */
[----:B------:R-:W-:Y:S01]  /*6a00*/  UMOV UR45, URZ ;  /* 0x000000ff002d7c82 */ /* 0x000fe20008000000 */
[----:B------:R-:W1:Y:S01]  /*6a10*/  LDCU UR42, c[0x0][0xf0c] ;  /* 0x0001e180ff2a77ac */ /* 0x000e620008000800 */
[----:B---3--:R-:W-:Y:S01]  /*6a20*/  MOV R101, UR4 ;  /* 0x0000000400657c02 */ /* 0x008fe20008000f00 */
[----:B------:R-:W-:Y:S01]  /*6a30*/  IMAD.U32 R100, RZ, RZ, UR5 ;  /* 0x00000005ff647e24 */ /* 0x000fe2000f8e00ff */
[----:B------:R-:W-:Y:S01]  /*6a40*/  UIADD3 UR4, UPT, UPT, UR46, 0x200, URZ ;  /* 0x000002002e047890 */ /* 0x000fe2000fffe0ff */
[----:B------:R-:W3:Y:S05]  /*6a50*/  LDCU UR38, c[0x0][0xf30] ;  /* 0x0001e600ff2677ac */ /* 0x000eea0008000800 */
[----:B------:R-:W-:Y:S01]  /*6a60*/  IMAD.U32 R102, RZ, RZ, UR4 ;  /* 0x00000004ff667e24 */ /* 0x000fe2000f8e00ff */
[----:B------:R-:W-:Y:S01]  /*6a70*/  LEA R98, R98, UR4, 0x1 ;  /* 0x0000000462627c11 */ /* 0x000fe2000f8e08ff */
[----:B------:R-:W1:Y:S01]  /*6a80*/  LDCU.64 UR60, c[0x0][0xc88] ;  /* 0x00019100ff3c77ac */ /* 0x000e620008000a00 */
[----:B------:R-:W1:Y:S01]  /*6a90*/  LDCU.64 UR40, c[0x0][0xf28] ;  /* 0x0001e500ff2877ac */ /* 0x000e620008000a00 */
[----:B------:R-:W1:Y:S01]  /*6aa0*/  LDCU.128 UR56, c[0x0][0xf10] ;  /* 0x0001e200ff3877ac */ /* 0x000e620008000c00 */
[----:B------:R-:W1:Y:S01]  /*6ab0*/  LDCU UR55, c[0x0][0x374] ;  /* 0x00006e80ff3777ac */ /* 0x000e620008000800 */
[----:B------:R-:W-:Y:S01]  /*6ac0*/  UMOV UR53, URZ ;  /* 0x000000ff00357c82 */ /* 0x000fe20008000000 */
[----:B------:R-:W-:Y:S01]  /*6ad0*/  UMOV UR47, URZ ;  /* 0x000000ff002f7c82 */ /* 0x000fe20008000000 */
[----:B--234-:R-:W-:-:S07]  /*6ae0*/  IMAD.IADD R37, R0, 0x1, R37 ;  /* 0x0000000100257824 */ /* 0x01cfce00078e0225 */
.L_x_132:
[C---:B------:R-:W-:Y:S02]  /*6af0*/  LEA R3, R92.reuse, UR46, 0x3 ;  /* 0x0000002e5c037c11 */ /* 0x040fe4000f8e18ff */
[----:B------:R-:W-:Y:S02]  /*6b00*/  SHF.L.U32 R0, R95, 0x1f, RZ ;  /* 0x0000001f5f007819 */ /* 0x000fe400000006ff */
[----:B------:R-:W-:Y:S02]  /*6b10*/  LEA R5, R92, UR46, 0x4 ;  /* 0x0000002e5c057c11 */ /* 0x000fe4000f8e20ff */
[----:B------:R-:W2:Y:S02]  /*6b20*/  SYNCS.PHASECHK.TRANS64.TRYWAIT P0, [R3+URZ+0x80], R0 ;  /* 0x00008000030075a7 */ /* 0x000ea400080011ff */
[----:B-12---:R-:W-:Y:S05]  /*6b30*/  @!P0 BRA `(.L_x_102) ;  /* 0x0000003400288947 */ /* 0x006fea0003800000 */
.L_x_173:
[----:B------:R-:W3:Y:S01]  /*6b40*/  LDS.128 R4, [R5+0xf0] ;  /* 0x0000f00005047984 */ /* 0x000ee20000000c00 */
[----:B------:R-:W-:Y:S01]  /*6b50*/  UISETP.GE.AND UP0, UPT, UR39, 0x1, UPT ;  /* 0x000000012700788c */ /* 0x000fe2000bf06270 */
[----:B------:R-:W-:Y:S01]  /*6b60*/  @!PT LDS RZ, [RZ] ;  /* 0x00000000fffff984 */ /* 0x000fe20000000800 */
[----:B------:R-:W-:Y:S01]  /*6b70*/  @!PT LDS RZ, [RZ] ;  /* 0x00000000fffff984 */ /* 0x000fe20000000800 */
[----:B------:R-:W-:Y:S01]  /*6b80*/  @!PT LDS RZ, [RZ] ;  /* 0x00000000fffff984 */ /* 0x000fe20000000800 */
[----:B------:R-:W-:Y:S01]  /*6b90*/  @!PT LDS RZ, [RZ] ;  /* 0x00000000fffff984 */ /* 0x000fe20000000800 */
[----:B------:R4:W-:Y:S06]  /*6ba0*/  MEMBAR.ALL.CTA ;  /* 0x0000000000007992 */ /* 0x0009ec0000008000 */
[----:B----4-:R-:W4:Y:S01]  /*6bb0*/  FENCE.VIEW.ASYNC.S ;  /* 0x00000000000073c6 */ /* 0x010f220000000000 */
[----:B---3--:R-:W-:Y:S11]  /*6bc0*/  LOP3.LUT P0, RZ, R6, 0x1, RZ, 0xc0, !PT ;  /* 0x0000000106ff7812 */ /* 0x008ff6000780c0ff */
[----:B------:R-:W-:Y:S02]  /*6bd0*/  @!UPT UIADD3 URZ, UPT, UPT, URZ, URZ, URZ ;  /* 0x000000fffffff290 */ /* 0x000fe4000fffe0ff */
[----:B----4-:R-:W-:Y:S01]  /*6be0*/  VOTEU.ANY UP1, P0 ;  /* 0x0000000000ff7886 */ /* 0x010fe20000020100 */
[----:B------:R-:W-:Y:S01]  /*6bf0*/  PLOP3.LUT P0, PT, PT, PT, UP1, 0x80, 0x8 ;  /* 0x000000000008781c */ /* 0x000fe20003f0f018 */
[----:B------:R-:W-:Y:S06]  /*6c00*/  UP2UR UR4, UPR, URZ, 0x2 ;  /* 0x00000002ff047883 */ /* 0x000fec0008000000 */
[----:B------:R-:W-:Y:S06]  /*6c10*/  IMAD.U32 R103, RZ, RZ, UR4 ;  /* 0x00000004ff677e24 */ /* 0x000fec000f8e00ff */
[----:B--2---:R-:W-:Y:S02]  /*6c20*/  @P0 SHF.R.U32.HI R0, RZ, 0x10, R5 ;  /* 0x00000010ff000819 */ /* 0x004fe40000011605 */
        /* <DEDUP_REMOVED lines=12> */
[----:B------:R-:W3:Y:S01]  /*6cf0*/  LDCU UR12, c[0x0][0xf20] ;  /* 0x0001e400ff0c77ac */ /* 0x000ee20008000800 */
[----:B-1----:R-:W-:Y:S02]  /*6d00*/  UIMAD.WIDE.U32 UR4, UR55, UR59, URZ ;  /* 0x0000003b370472a5 */ /* 0x002fe4000f8e00ff */
[----:B------:R-:W-:Y:S02]  /*6d10*/  UIMAD.WIDE.U32 UR6, UR62, UR56, URZ ;  /* 0x000000383e0672a5 */ /* 0x000fe4000f8e00ff */
[----:B------:R-:W-:Y:S02]  /*6d20*/  UISETP.NE.AND UP0, UPT, UR58, 0x1, UPT ;  /* 0x000000013a00788c */ /* 0x000fe4000bf05270 */
[----:B------:R-:W-:Y:S02]  /*6d30*/  UIMAD.WIDE.U32 UR8, UR36, UR59, URZ ;  /* 0x0000003b240872a5 */ /* 0x000fe4000f8e00ff */
[----:B------:R-:W-:Y:S02]  /*6d40*/  UIMAD.WIDE.U32 UR10, UR37, UR56, URZ ;  /* 0x00000038250a72a5 */ /* 0x000fe4000f8e00ff */
[----:B------:R-:W-:Y:S02]  /*6d50*/  UISETP.NE.AND UP1, UPT, UR42, 0x1, UPT ;  /* 0x000000012a00788c */ /* 0x000fe4000bf25270 */
[----:B------:R-:W-:Y:S01]  /*6d60*/  UISETP.NE.AND UP2, UPT, UR39, 0x1, UPT ;  /* 0x000000012700788c */ /* 0x000fe2000bf45270 */
[----:B------:R-:W-:Y:S02]  /*6d70*/  UMOV UR4, UR5 ;  /* 0x0000000500047c82 */ /* 0x000fe40008000000 */
[----:B---3--:R-:W-:Y:S03]  /*6d80*/  USHF.R.U32.HI UR5, URZ, UR12, UR4 ;  /* 0x0000000cff057299 */ /* 0x008fe60008011604 */
[----:B------:R-:W-:Y:S02]  /*6d90*/  UMOV UR4, UR7 ;  /* 0x0000000700047c82 */ /* 0x000fe40008000000 */
[----:B------:R-:W-:Y:S02]  /*6da0*/  USHF.R.U32.HI UR7, URZ, UR57, UR4 ;  /* 0x00000039ff077299 */ /* 0x000fe40008011604 */
[----:B------:R-:W-:Y:S02]  /*6db0*/  USEL UR4, UR55, UR5, !UP0 ;  /* 0x0000000537047287 */ /* 0x000fe4000c000000 */
[----:B------:R-:W-:Y:S01]  /*6dc0*/  USEL UR7, UR62, UR7, !UP1 ;  /* 0x000000073e077287 */ /* 0x000fe2000c800000 */
[----:B------:R-:W-:Y:S01]  /*6dd0*/  UMOV UR5, UR9 ;  /* 0x0000000900057c82 */ /* 0x000fe20008000000 */
[----:B------:R-:W-:Y:S02]  /*6de0*/  UIMAD.WIDE.U32 UR8, UR4, UR40, URZ ;  /* 0x00000028040872a5 */ /* 0x000fe4000f8e00ff */
[----:B------:R-:W-:Y:S03]  /*6df0*/  USHF.R.U32.HI UR6, URZ, UR12, UR5 ;  /* 0x0000000cff067299 */ /* 0x000fe60008011605 */
[----:B------:R-:W-:Y:S01]  /*6e00*/  UMOV UR5, UR11 ;  /* 0x0000000b00057c82 */ /* 0x000fe20008000000 */
[----:B------:R-:W-:Y:S02]  /*6e10*/  UIMAD.WIDE.U32 UR10, UR7, UR40, URZ ;  /* 0x00000028070a72a5 */ /* 0x000fe4000f8e00ff */
[----:B------:R-:W-:Y:S02]  /*6e20*/  USHF.R.U32.HI UR12, URZ, UR57, UR5 ;  /* 0x00000039ff0c7299 */ /* 0x000fe40008011605 */
[----:B------:R-:W-:Y:S01]  /*6e30*/  USEL UR6, UR36, UR6, !UP0 ;  /* 0x0000000624067287 */ /* 0x000fe2000c000000 */
[----:B------:R-:W-:Y:S02]  /*6e40*/  UMOV UR5, UR9 ;  /* 0x0000000900057c82 */ /* 0x000fe40008000000 */
[----:B------:R-:W-:Y:S01]  /*6e50*/  UMOV UR10, UR11 ;  /* 0x0000000b000a7c82 */ /* 0x000fe20008000000 */
[----:B------:R-:W-:Y:S02]  /*6e60*/  @UP2 USHF.R.U32.HI UR4, URZ, UR41, UR5 ;  /* 0x00000029ff042299 */ /* 0x000fe40008011605 */
[----:B------:R-:W-:Y:S02]  /*6e70*/  @UP2 USHF.R.U32.HI UR7, URZ, UR41, UR10 ;  /* 0x00000029ff072299 */ /* 0x000fe4000801160a */
[----:B------:R-:W-:Y:S02]  /*6e80*/  UIMAD UR4, UR39, UR4, URZ ;  /* 0x00000004270472a4 */ /* 0x000fe4000f8e02ff */
[----:B------:R-:W-:Y:S02]  /*6e90*/  UIMAD.WIDE.U32 UR10, UR6, UR40, URZ ;  /* 0x00000028060a72a5 */ /* 0x000fe4000f8e00ff */
[----:B------:R-:W-:Y:S02]  /*6ea0*/  USEL UR5, UR37, UR12, !UP1 ;  /* 0x0000000c25057287 */ /* 0x000fe4000c800000 */
[----:B------:R-:W-:Y:S02]  /*6eb0*/  UIMAD UR8, UR39, UR7, URZ ;  /* 0x00000007270872a4 */ /* 0x000fe4000f8e02ff */
[----:B------:R-:W-:Y:S03]  /*6ec0*/  UISETP.GE.AND UP0, UPT, UR6, UR4, UPT ;  /* 0x000000040600728c */ /* 0x000fe6000bf06270 */
[----:B------:R-:W-:Y:S01]  /*6ed0*/  UMOV UR4, UR11 ;  /* 0x0000000b00047c82 */ /* 0x000fe20008000000 */
[----:B------:R-:W-:Y:S02]  /*6ee0*/  UISETP.GE.OR UP0, UPT, UR5, UR8, UP0 ;  /* 0x000000080500728c */ /* 0x000fe40008706670 */
[----:B------:R-:W-:Y:S02]  /*6ef0*/  USHF.R.U32.HI UR4, URZ, UR41, UR4 ;  /* 0x00000029ff047299 */ /* 0x000fe40008011604 */
[----:B------:R-:W-:Y:S02]  /*6f00*/  UIMAD.WIDE.U32 UR8, UR5, UR40, URZ ;  /* 0x00000028050872a5 */ /* 0x000fe4000f8e00ff */
[----:B------:R-:W-:Y:S02]  /*6f10*/  USEL UR11, UR6, UR4, !UP2 ;  /* 0x00000004060b7287 */ /* 0x000fe4000d000000 */
[----:B------:R-:W-:Y:S02]  /*6f20*/  UIADD3 UR8, UPT, UPT, -UR5, URZ, URZ ;  /* 0x000000ff05087290 */ /* 0x000fe4000fffe1ff */
[----:B------:R-:W-:Y:S01]  /*6f30*/  UIADD3 UR10, UPT, UPT, -UR11, URZ, URZ ;  /* 0x000000ff0b0a7290 */ /* 0x000fe2000fffe1ff */
[----:B------:R-:W-:Y:S01]  /*6f40*/  @!UP0 UMOV UR4, UR9 ;  /* 0x0000000900048c82 */ /* 0x000fe20008000000 */
[----:B------:R-:W-:Y:S02]  /*6f50*/  UIADD3 UR9, UPT, UPT, -UR6, URZ, URZ ;  /* 0x000000ff06097290 */ /* 0x000fe4000fffe1ff */
[----:B------:R-:W-:Y:S02]  /*6f60*/  @!UP0 USHF.R.U32.HI UR4, URZ, UR41, UR4 ;  /* 0x00000029ff048299 */ /* 0x000fe40008011604 */
[----:B------:R-:W-:Y:S02]  /*6f70*/  UIMAD UR10, UR39, UR10, UR6 ;  /* 0x0000000a270a72a4 */ /* 0x000fe4000f8e0206 */
[----:B------:R-:W-:Y:S04]  /*6f80*/  @!UP0 USEL UR4, UR5, UR4, !UP2 ;  /* 0x0000000405048287 */ /* 0x000fe8000d000000 */
[----:B------:R-:W-:Y:S02]  /*6f90*/  @!UP0 UIMAD UR10, UR7, UR10, UR4 ;  /* 0x0000000a070a82a4 */ /* 0x000fe4000f8e0204 */
[----:B------:R-:W-:Y:S02]  /*6fa0*/  @!UP0 UIADD3 UR11, UPT, UPT, UR11, -UR4, URZ ;  /* 0x800000040b0b8290 */ /* 0x000fe4000fffe0ff */
[----:B------:R-:W-:Y:S02]  /*6fb0*/  UIMAD UR7, UR42, UR8, UR37 ;  /* 0x000000082a0772a4 */ /* 0x000fe4000f8e0225 */
[----:B------:R-:W-:Y:S02]  /*6fc0*/  @!UP0 UIMAD UR6, UR11, UR39, UR5 ;  /* 0x000000270b0682a4 */ /* 0x000fe4000f8e0205 */
[----:B------:R-:W-:Y:S01]  /*6fd0*/  UIMAD UR4, UR58, UR9, UR36 ;  /* 0x000000093a0472a4 */ /* 0x000fe2000f8e0224 */
[----:B------:R-:W-:Y:S02]  /*6fe0*/  @!UP0 UMOV UR5, UR10 ;  /* 0x0000000a00058c82 */ /* 0x000fe40008000000 */
[----:B------:R-:W-:Y:S02]  /*6ff0*/  UIMAD UR37, UR5, UR42, UR7 ;  /* 0x0000002a052572a4 */ /* 0x000fe4000f8e0207 */
[----:B------:R-:W-:Y:S11]  /*7000*/  UIMAD UR36, UR6, UR58, UR4 ;  /* 0x0000003a062472a4 */ /* 0x000ff6000f8e0204 */
[----:B------:R-:W-:Y:S01]  /*7010*/  @!UPT UIADD3 URZ, UPT, UPT, URZ, URZ, URZ ;  /* 0x000000fffffff290 */ /* 0x000fe2000fffe0ff */
.L_x_103:
[----:B------:R-:W-:Y:S01]  /*7020*/  UISETP.NE.AND UP0, UPT, UR38, 0x1, UPT ;  /* 0x000000012600788c */ /* 0x000fe2000bf05270 */
[----:B------:R-:W-:Y:S01]  /*7030*/  R2UR UR11, R102 ;  /* 0x00000000660b72ca */ /* 0x000fe200000e0000 */
[----:B------:R-:W-:Y:S01]  /*7040*/  USHF.L.U32 UR50, UR26, 0x7, URZ ;  /* 0x000000071a327899 */ /* 0x000fe200080006ff */
[----:B------:R-:W-:Y:S01]  /*7050*/  IADD3 R92, PT, PT, R92, 0x1, RZ ;  /* 0x000000015c5c7810 */ /* 0x000fe20007ffe0ff */
[----:B------:R-:W-:Y:S07]  /*7060*/  USHF.L.U32 UR49, UR28, 0x6, URZ ;  /* 0x000000061c317899 */ /* 0x000fee00080006ff */
[----:B------:R-:W3:Y:S01]  /*7070*/  @!UP0 LDCU.128 UR12, c[0x0][0xf10] ;  /* 0x0001e200ff0c87ac */ /* 0x000ee20008000c00 */
[----:B------:R-:W4:Y:S01]  /*7080*/  @!UP0 LDCU UR5, c[0x0][0xf0c] ;  /* 0x0001e180ff0587ac */ /* 0x000f220008000800 */
[----:B------:R-:W1:Y:S01]  /*7090*/  @!UP0 LDCU UR10, c[0x0][0xf20] ;  /* 0x0001e400ff0a87ac */ /* 0x000e620008000800 */
[----:B---3--:R-:W-:Y:S02]  /*70a0*/  UIMAD.WIDE.U32 UR8, UR37, UR12, URZ ;  /* 0x0000000c250872a5 */ /* 0x008fe4000f8e00ff */
[----:B------:R-:W-:Y:S02]  /*70b0*/  UIMAD.WIDE.U32 UR6, UR36, UR15, URZ ;  /* 0x0000000f240672a5 */ /* 0x000fe4000f8e00ff */
[----:B------:R-:W-:Y:S03]  /*70c0*/  @!UP0 UISETP.NE.AND UP1, UPT, UR14, 0x1, UPT ;  /* 0x000000010e00888c */ /* 0x000fe6000bf25270 */
[----:B------:R-:W-:Y:S01]  /*70d0*/  @!UP0 UMOV UR4, UR9 ;  /* 0x0000000900048c82 */ /* 0x000fe20008000000 */
[----:B----4-:R-:W-:Y:S02]  /*70e0*/  @!UP0 UISETP.NE.AND UP2, UPT, UR5, 0x1, UPT ;  /* 0x000000010500888c */ /* 0x010fe4000bf45270 */
[----:B------:R-:W-:Y:S01]  /*70f0*/  @!UP0 USHF.R.U32.HI UR4, URZ, UR13, UR4 ;  /* 0x0000000dff048299 */ /* 0x000fe20008011604 */
[----:B------:R-:W-:Y:S02]  /*7100*/  @!UP0 UMOV UR6, UR7 ;  /* 0x0000000700068c82 */ /* 0x000fe40008000000 */
[----:B-1----:R-:W-:Y:S02]  /*7110*/  @!UP0 USHF.R.U32.HI UR6, URZ, UR10, UR6 ;  /* 0x0000000aff068299 */ /* 0x002fe40008011606 */
[----:B------:R-:W-:Y:S02]  /*7120*/  @!UP0 USEL UR7, UR37, UR4, !UP2 ;  /* 0x0000000425078287 */ /* 0x000fe4000d000000 */
[----:B------:R-:W-:Y:S04]  /*7130*/  @!UP0 USEL UR6, UR36, UR6, !UP1 ;  /* 0x0000000624068287 */ /* 0x000fe8000c800000 */
[----:B------:R-:W-:Y:S02]  /*7140*/  @!UP0 UIADD3 UR4, UPT, UPT, -UR7, UR6, URZ ;  /* 0x0000000607048290 */ /* 0x000fe4000fffe1ff */
[----:B------:R-:W-:Y:S02]  /*7150*/  @!UP0 UIADD3 UR6, UPT, UPT, UR7, -UR6, URZ ;  /* 0x8000000607068290 */ /* 0x000fe4000fffe0ff */
[----:B------:R-:W-:Y:S02]  /*7160*/  @!UP0 UIMAD UR37, UR4, UR5, UR37 ;  /* 0x00000005042582a4 */ /* 0x000fe4000f8e0225 */
[----:B------:R-:W-:Y:S02]  /*7170*/  @!UP0 UIMAD UR36, UR6, UR14, UR36 ;  /* 0x0000000e062482a4 */ /* 0x000fe4000f8e0224 */
[----:B------:R-:W-:Y:S09]  /*7180*/  ULOP3.LUT UP0, URZ, UR11, 0x1b0, URZ, 0xc0, !UPT ;  /* 0x000001b00bff7892 */ /* 0x000ff2000f80c0ff */
[----:B------:R-:W-:Y:S05]  /*7190*/  BRA.U !UP0, `(.L_x_104) ;  /* 0x00000001087c7547 */ /* 0x000fea000b800000 */
[----:B------:R-:W1:Y:S01]  /*71a0*/  LDCU.64 UR8, c[0x4][0x80] ;  /* 0x01001000ff0877ac */ /* 0x000e620008000a00 */
[----:B------:R-:W-:Y:S01]  /*71b0*/  MOV R2, 0x0 ;  /* 0x0000000000027802 */ /* 0x000fe20000000f00 */
[----:B------:R-:W-:Y:S02]  /*71c0*/  HFMA2 R12, -RZ, RZ, 0, 5.9604644775390625e-08 ;  /* 0x00000001ff0c7431 */ /* 0x000fe400000001ff */
[----:B------:R-:W-:Y:S01]  /*71d0*/  IMAD.MOV.U32 R8, RZ, RZ, 0x70 ;  /* 0x00000070ff087424 */ /* 0x000fe200078e00ff */
[----:B------:R3:W4:Y:S01]  /*71e0*/  LDC.64 R14, c[0x4][R2] ;  /* 0x01000000020e7b82 */ /* 0x0007220000000a00 */
[----:B------:R-:W2:Y:S01]  /*71f0*/  LDCU.64 UR6, c[0x4][0x88] ;  /* 0x01001100ff0677ac */ /* 0x000ea20008000a00 */
[----:B------:R-:W-:Y:S01]  /*7200*/  IMAD.MOV.U32 R13, RZ, RZ, RZ ;  /* 0x000000ffff0d7224 */ /* 0x000fe200078e00ff */
[----:B------:R-:W2:Y:S01]  /*7210*/  LDCU.64 UR4, c[0x4][0x8] ;  /* 0x01000100ff0477ac */ /* 0x000ea20008000a00 */
[----:B-1----:R-:W-:Y:S01]  /*7220*/  MOV R5, UR9 ;  /* 0x0000000900057c02 */ /* 0x002fe20008000f00 */
[----:B------:R-:W-:Y:S01]  /*7230*/  IMAD.U32 R4, RZ, RZ, UR8 ;  /* 0x00000008ff047e24 */ /* 0x000fe2000f8e00ff */
[----:B--2---:R-:W-:Y:S01]  /*7240*/  MOV R7, UR7 ;  /* 0x0000000700077c02 */ /* 0x004fe20008000f00 */
[----:B------:R-:W-:Y:S01]  /*7250*/  IMAD.U32 R6, RZ, RZ, UR6 ;  /* 0x00000006ff067e24 */ /* 0x000fe2000f8e00ff */
[----:B------:R-:W-:Y:S01]  /*7260*/  MOV R11, UR5 ;  /* 0x00000005000b7c02 */ /* 0x000fe20008000f00 */
[----:B------:R-:W-:Y:S02]  /*7270*/  IMAD.U32 R10, RZ, RZ, UR4 ;  /* 0x00000004ff0a7e24 */ /* 0x000fe4000f8e00ff */
[----:B------:R-:W-:Y:S07]  /*7280*/  LEPC R20, `(.L_x_105) ;  /* 0x000000001014794e */ /* 0x000fee0000000000 */
[----:B---345:R-:W-:Y:S05]  /*7290*/  CALL.ABS.NOINC R14 ;  /* 0x000000000e007343 */ /* 0x038fea0003c00000 */
.L_x_105:
[----:B------:R-:W1:Y:S01]  /*72a0*/  LDCU.64 UR8, c[0x4][0x80] ;  /* 0x01001000ff0877ac */ /* 0x000e620008000a00 */
[----:B------:R-:W2:Y:S01]  /*72b0*/  LDC.64 R2, c[0x4][R2] ;  /* 0x0100000002027b82 */ /* 0x000ea20000000a00 */
[----:B------:R-:W-:Y:S02]  /*72c0*/  HFMA2 R12, -RZ, RZ, 0, 5.9604644775390625e-08 ;  /* 0x00000001ff0c7431 */ /* 0x000fe400000001ff */
[----:B------:R-:W-:Y:S02]  /*72d0*/  IMAD.MOV.U32 R8, RZ, RZ, 0x70 ;  /* 0x00000070ff087424 */ /* 0x000fe400078e00ff */
[----:B------:R-:W-:Y:S01]  /*72e0*/  IMAD.MOV.U32 R13, RZ, RZ, RZ ;  /* 0x000000ffff0d7224 */ /* 0x000fe200078e00ff */
[----:B------:R-:W3:Y:S01]  /*72f0*/  LDCU.64 UR6, c[0x4][0x88] ;  /* 0x01001100ff0677ac */ /* 0x000ee20008000a00 */
[----:B------:R-:W4:Y:S01]  /*7300*/  LDCU.64 UR4, c[0x4][0x8] ;  /* 0x01000100ff0477ac */ /* 0x000f220008000a00 */
[----:B-1----:R-:W-:Y:S02]  /*7310*/  MOV R4, UR8 ;  /* 0x0000000800047c02 */ /* 0x002fe40008000f00 */
[----:B------:R-:W-:Y:S02]  /*7320*/  MOV R5, UR9 ;  /* 0x0000000900057c02 */ /* 0x000fe40008000f00 */
[----:B---3--:R-:W-:Y:S01]  /*7330*/  MOV R7, UR7 ;  /* 0x0000000700077c02 */ /* 0x008fe20008000f00 */
[----:B------:R-:W-:Y:S01]  /*7340*/  IMAD.U32 R6, RZ, RZ, UR6 ;  /* 0x00000006ff067e24 */ /* 0x000fe2000f8e00ff */
[----:B----4-:R-:W-:Y:S01]  /*7350*/  MOV R11, UR5 ;  /* 0x00000005000b7c02 */ /* 0x010fe20008000f00 */
[----:B------:R-:W-:Y:S02]  /*7360*/  IMAD.U32 R10, RZ, RZ, UR4 ;  /* 0x00000004ff0a7e24 */ /* 0x000fe4000f8e00ff */
[----:B------:R-:W-:Y:S07]  /*7370*/  LEPC R20, `(.L_x_104) ;  /* 0x000000001014794e */ /* 0x000fee0000000000 */
[----:B--2---:R-:W-:Y:S05]  /*7380*/  CALL.ABS.NOINC R2 ;  /* 0x0000000002007343 */ /* 0x004fea0003c00000 */
.L_x_104:
[----:B------:R-:W-:Y:S02]  /*7390*/  R2UR UR6, R89 ;  /* 0x00000000590672ca */ /* 0x000fe400000e0000 */
[----:B------:R-:W-:Y:S02]  /*73a0*/  R2UR UR5, R101 ;  /* 0x00000000650572ca */ /* 0x000fe400000e0000 */
[----:B------:R-:W-:Y:S02]  /*73b0*/  R2UR UR4, R100 ;  /* 0x00000000640472ca */ /* 0x000fe400000e0000 */
[----:B------:R-:W-:Y:S02]  /*73c0*/  ISETP.NE.U32.AND P4, PT, R78, RZ, PT ;  /* 0x000000ff4e00720c */ /* 0x000fe40003f85070 */
[----:B------:R-:W-:Y:S02]  /*73d0*/  ISETP.NE.U32.AND P2, PT, RZ, UR60, PT ;  /* 0x0000003cff007c0c */ /* 0x000fe4000bf45070 */
[----:B------:R-:W-:Y:S02]  /*73e0*/  ISETP.NE.AND.EX P4, PT, R79, RZ, PT, P4 ;  /* 0x000000ff4f00720c */ /* 0x000fe40003f85340 */
[----:B------:R-:W-:Y:S01]  /*73f0*/  ISETP.NE.AND.EX P2, PT, RZ, UR61, PT, P2 ;  /* 0x0000003dff007c0c */ /* 0x000fe2000bf45320 */
[----:B------:R-:W-:Y:S02]  /*7400*/  UISETP.NE.AND UP2, UPT, UR6, URZ, UPT ;  /* 0x000000ff0600728c */ /* 0x000fe4000bf45270 */
[----:B------:R-:W-:Y:S04]  /*7410*/  UISETP.NE.U32.AND UP0, UPT, UR5, URZ, UPT ;  /* 0x000000ff0500728c */ /* 0x000fe8000bf05070 */
[----:B------:R-:W-:Y:S01]  /*7420*/  UISETP.NE.AND.EX UP1, UPT, UR4, URZ, UPT, UP0 ;  /* 0x000000ff0400728c */ /* 0x000fe2000bf25300 */
[----:B------:R-:W-:Y:S01]  /*7430*/  PLOP3.LUT P1, PT, PT, PT, UP2, 0x80, 0x8 ;  /* 0x000000000008781c */ /* 0x000fe20003f2f028 */
[----:B------:R-:W-:Y:S03]  /*7440*/  UPLOP3.LUT UP0, UPT, UPT, UPT, UPT, 0x40, 0x4 ;  /* 0x000000000004789c */ /* 0x000fe60003f0e870 */
[----:B------:R-:W-:Y:S06]  /*7450*/  @UP2 UPLOP3.LUT UP0, UPT, UPT, UPT, UP1, 0x80, 0x8 ;  /* 0x000000000008289c */ /* 0x000fec0003f0f010 */
[----:B------:R-:W-:Y:S01]  /*7460*/  PLOP3.LUT P0, PT, PT, PT, UP0, 0x80, 0x8 ;  /* 0x000000000008781c */ /* 0x000fe20003f0f008 */
[----:B------:R-:W-:Y:S01]  /*7470*/  @!UPT UIADD3 URZ, UPT, UPT, URZ, URZ, URZ ;  /* 0x000000fffffff290 */ /* 0x000fe2000fffe0ff */
[----:B------:R-:W-:Y:S11]  /*7480*/  BRA.U !UP1, `(.L_x_106) ;  /* 0x0000000109407547 */ /* 0x000ff6000b800000 */
[----:B------:R-:W-:Y:S01]  /*7490*/  UISETP.NE.U32.AND UP0, UPT, UR60, URZ, UPT ;  /* 0x000000ff3c00728c */ /* 0x000fe2000bf05070 */
[----:B------:R-:W-:Y:S01]  /*74a0*/  R2UR UR6, R101 ;  /* 0x00000000650672ca */ /* 0x000fe200000e0000 */
[----:B------:R-:W1:Y:S01]  /*74b0*/  LDCU.64 UR8, c[0x0][0x358] ;  /* 0x00006b00ff0877ac */ /* 0x000e620008000a00 */
[----:B------:R-:W-:Y:S02]  /*74c0*/  HFMA2 R84, -RZ, RZ, 0, 5.9604644775390625e-08 ;  /* 0x00000001ff547431 */ /* 0x000fe400000001ff */
[----:B--2---:R-:W-:Y:S01]  /*74d0*/  IMAD.MOV.U32 R0, RZ, RZ, 0x1 ;  /* 0x00000001ff007424 */ /* 0x004fe200078e00ff */
[----:B------:R-:W-:Y:S06]  /*74e0*/  UISETP.NE.AND.EX UP0, UPT, UR61, URZ, UPT, UP0 ;  /* 0x000000ff3d00728c */ /* 0x000fec000bf05300 */
[----:B------:R-:W-:Y:S05]  /*74f0*/  PLOP3.LUT P3, PT, PT, PT, UP0, 0x80, 0x8 ;  /* 0x000000000008781c */ /* 0x000fea0003f6f008 */
[----:B------:R-:W2:Y:S01]  /*7500*/  @UP0 LDCU.64 UR4, c[0x0][0xc88] ;  /* 0x00019100ff0407ac */ /* 0x000ea20008000a00 */
[----:B------:R-:W-:Y:S07]  /*7510*/  @UP0 UIMAD UR6, UR52, UR6, URZ ;  /* 0x00000006340602a4 */ /* 0x000fee000f8e02ff */
[----:B------:R-:W-:Y:S01]  /*7520*/  @!P3 PRMT R84, R0, 0x7610, R84 ;  /* 0x000076100054b816 */ /* 0x000fe20000000054 */
[----:B--2---:R-:W-:Y:S06]  /*7530*/  @UP0 UIMAD.WIDE UR4, UR6, 0x4, UR4 ;  /* 0x00000004060408a5 */ /* 0x004fec000f8e0204 */
[----:B------:R-:W-:Y:S02]  /*7540*/  IMAD.U32 R2, RZ, RZ, UR4 ;  /* 0x00000004ff027e24 */ /* 0x000fe4000f8e00ff */
[----:B------:R-:W-:Y:S03]  /*7550*/  IMAD.U32 R3, RZ, RZ, UR5 ;  /* 0x00000005ff037e24 */ /* 0x000fe6000f8e00ff */
[----:B------:R-:W2:Y:S02]  /*7560*/  @!UP0 LDCU UR4, c[0x0][0xc80] ;  /* 0x00019000ff0487ac */ /* 0x000ea40008000800 */
[----:B-1---5:R1:W5:Y:S02]  /*7570*/  @P3 LDG.E R41, desc[UR8][R2.64] ;  /* 0x0000000802293981 */ /* 0x022364000c1e1900 */
[----:B-12---:R-:W-:Y:S02]  /*7580*/  @!P3 MOV R41, UR4 ;  /* 0x000000040029bc02 */ /* 0x006fe40008000f00 */
.L_x_106:
[----:B------:R-:W-:Y:S05]  /*7590*/  @!P4 BRA `(.L_x_107) ;  /* 0x000000000024c947 */ /* 0x000fea0003800000 */
[----:B------:R-:W-:Y:S01]  /*75a0*/  ISETP.NE.U32.AND P3, PT, R76, RZ, PT ;  /* 0x000000ff4c00720c */ /* 0x000fe20003f65070 */
[----:B------:R-:W1:Y:S03]  /*75b0*/  LDCU.64 UR4, c[0x0][0x358] ;  /* 0x00006b00ff0477ac */ /* 0x000e660008000a00 */
[----:B------:R-:W-:Y:S11]  /*75c0*/  ISETP.NE.AND.EX P3, PT, R77, RZ, PT, P3 ;  /* 0x000000ff4d00720c */ /* 0x000ff60003f65330 */
[----:B------:R-:W-:Y:S02]  /*75d0*/  @!UPT UIADD3 URZ, UPT, UPT, URZ, URZ, URZ ;  /* 0x000000fffffff290 */ /* 0x000fe4000fffe0ff */
[----:B------:R-:W3:Y:S01]  /*75e0*/  @P3 LDC.64 R2, c[0x0][0xca8] ;  /* 0x00032a00ff023b82 */ /* 0x000ee20000000a00 */
[----:B--2---:R-:W-:Y:S04]  /*75f0*/  @P3 IMAD R0, R78, UR52, RZ ;  /* 0x000000344e003c24 */ /* 0x004fe8000f8e02ff */
[----:B---3--:R-:W-:Y:S05]  /*7600*/  @P3 IMAD.WIDE R2, R0, 0x4, R2 ;  /* 0x0000000400023825 */ /* 0x008fea00078e0202 */
[----:B-1---5:R1:W5:Y:S02]  /*7610*/  @P3 LDG.E R38, desc[UR4][R2.64] ;  /* 0x0000000402263981 */ /* 0x022364000c1e1900 */
[----:B-1----:R-:W3:Y:S02]  /*7620*/  @!P3 LDC R38, c[0x0][0xca0] ;  /* 0x00032800ff26bb82 */ /* 0x002ee40000000800 */
.L_x_107:
[----:B-----5:R-:W-:Y:S01]  /*7630*/  FSETP.NEU.AND P3, PT, R41, RZ, PT ;  /* 0x000000ff2900720b */ /* 0x020fe20003f6d000 */
[----:B------:R-:W-:Y:S01]  /*7640*/  ULOP3.LUT UR4, UR54, 0x1, URZ, 0x3c, !UPT ;  /* 0x0000000136047892 */ /* 0x000fe2000f8e3cff */
[----:B------:R-:W-:Y:S01]  /*7650*/  SEL R5, RZ, 0xffffffff, P2 ;  /* 0xffffffffff057807 */ /* 0x000fe20001000000 */
[----:B------:R-:W-:Y:S01]  /*7660*/  IMAD.U32 R109, RZ, RZ, UR45 ;  /* 0x0000002dff6d7e24 */ /* 0x000fe2000f8e00ff */
[----:B------:R-:W-:Y:S01]  /*7670*/  @P1 LOP3.LUT P2, RZ, R84, 0xff, RZ, 0xc0, !PT ;  /* 0x000000ff54ff1812 */ /* 0x000fe2000784c0ff */
[----:B------:R-:W-:Y:S01]  /*7680*/  IMAD.SHL.U32 R81, R94, 0x10, RZ ;  /* 0x000000105e517824 */ /* 0x000fe200078e00ff */
[----:B------:R-:W-:Y:S01]  /*7690*/  @P1 SEL R2, RZ, 0xffffffff, P3 ;  /* 0xffffffffff021807 */ /* 0x000fe20001800000 */
[----:B------:R-:W-:Y:S01]  /*76a0*/  IMAD.U32 R112, RZ, RZ, UR4 ;  /* 0x00000004ff707e24 */ /* 0x000fe2000f8e00ff */
[----:B------:R-:W-:Y:S01]  /*76b0*/  LEA R90, R36, UR46, 0x3 ;  /* 0x0000002e245a7c11 */ /* 0x000fe2000f8e18ff */
[----:B------:R-:W-:Y:S01]  /*76c0*/  IMAD.SHL.U32 R109, R109, 0x2000, RZ ;  /* 0x000020006d6d7824 */ /* 0x000fe200078e00ff */
[----:B------:R-:W-:Y:S01]  /*76d0*/  @P0 SEL R2, R5, R2, !P2 ;  /* 0x0000000205020207 */ /* 0x000fe20005000000 */
[----:B------:R-:W-:Y:S01]  /*76e0*/  IMAD.SHL.U32 R80, R93, 0x10, RZ ;  /* 0x000000105d507824 */ /* 0x000fe200078e00ff */
[----:B------:R-:W-:Y:S01]  /*76f0*/  SHF.L.U32 R3, R96, 0x1f, RZ ;  /* 0x0000001f60037819 */ /* 0x000fe200000006ff */
[----:B------:R-:W-:Y:S01]  /*7700*/  IMAD.IADD R83, R98, 0x1, R109 ;  /* 0x0000000162537824 */ /* 0x000fe200078e026d */
[----:B------:R-:W-:Y:S01]  /*7710*/  @P1 LOP3.LUT R2, R2, 0x1, RZ, 0xc0, !PT ;  /* 0x0000000102021812 */ /* 0x000fe200078ec0ff */
[----:B------:R-:W-:Y:S01]  /*7720*/  BSSY B1, `(.L_x_108) ;  /* 0x0000039000017945 */ /* 0x000fe20003800000 */
[----:B------:R-:W-:Y:S01]  /*7730*/  PLOP3.LUT P2, PT, PT, PT, UP1, 0x80, 0x8 ;  /* 0x000000000008781c */ /* 0x000fe20003f4f018 */
[----:B------:R-:W-:Y:S01]  /*7740*/  IMAD.IADD R82, R83, 0x1, R81 ;  /* 0x0000000153527824 */ /* 0x000fe200078e0251 */
[----:B------:R-:W-:Y:S01]  /*7750*/  ISETP.NE.U32.OR P5, PT, R2, 0x1, !P1 ;  /* 0x000000010200780c */ /* 0x000fe20004fa5470 */
[----:B------:R-:W-:Y:S01]  /*7760*/  IMAD.U32 R2, RZ, RZ, UR45 ;  /* 0x0000002dff027e24 */ /* 0x000fe2000f8e00ff */
[----:B------:R-:W-:Y:S01]  /*7770*/  LOP3.LUT P4, R91, R84, 0xff, RZ, 0xc0, !PT ;  /* 0x000000ff545b7812 */ /* 0x000fe2000788c0ff */
[----:B------:R-:W-:Y:S01]  /*7780*/  IMAD.MOV.U32 R110, RZ, RZ, 0x1 ;  /* 0x00000001ff6e7424 */ /* 0x000fe200078e00ff */
[----:B------:R-:W-:Y:S01]  /*7790*/  P2R R108, PR, RZ, 0x20 ;  /* 0x00000020ff6c7803 */ /* 0x000fe20000000000 */
[----:B------:R-:W-:Y:S01]  /*77a0*/  IMAD R39, R36, 0x40, R37 ;  /* 0x0000004024277824 */ /* 0x000fe200078e0225 */
[----:B--2---:R-:W-:Y:S01]  /*77b0*/  LEA R0, R2, UR46, 0x3 ;  /* 0x0000002e02007c11 */ /* 0x004fe2000f8e18ff */
[----:B------:R-:W-:Y:S01]  /*77c0*/  IMAD.U32 R111, RZ, RZ, UR45 ;  /* 0x0000002dff6f7e24 */ /* 0x000fe2000f8e00ff */
[----:B------:R-:W-:Y:S02]  /*77d0*/  SEL R2, RZ, 0xffffffff, P3 ;  /* 0xffffffffff027807 */ /* 0x000fe40001800000 */
[----:B------:R-:W-:Y:S02]  /*77e0*/  CS2R R74, SRZ ;  /* 0x00000000004a7805 */ /* 0x000fe4000001ff00 */
[----:B------:R-:W-:Y:S02]  /*77f0*/  CS2R R72, SRZ ;  /* 0x0000000000487805 */ /* 0x000fe4000001ff00 */
[----:B------:R-:W-:Y:S02]  /*7800*/  CS2R R66, SRZ ;  /* 0x0000000000427805 */ /* 0x000fe4000001ff00 */
[----:B------:R-:W-:Y:S02]  /*7810*/  @P2 SEL R2, R5, R2, !P4 ;  /* 0x0000000205022207 */ /* 0x000fe40006000000 */
[----:B------:R-:W-:Y:S02]  /*7820*/  CS2R R64, SRZ ;  /* 0x0000000000407805 */ /* 0x000fe4000001ff00 */
[----:B------:R-:W-:Y:S02]  /*7830*/  @P5 SHF.L.U32 R7, R112, 0x1f, RZ ;  /* 0x0000001f70075819 */ /* 0x000fe400000006ff */
[----:B------:R-:W-:Y:S02]  /*7840*/  CS2R R58, SRZ ;  /* 0x00000000003a7805 */ /* 0x000fe4000001ff00 */
[----:B------:R-:W-:Y:S02]  /*7850*/  LOP3.LUT R2, R2, 0x1, RZ, 0xc0, !PT ;  /* 0x0000000102027812 */ /* 0x000fe400078ec0ff */
[----:B------:R-:W-:Y:S01]  /*7860*/  CS2R R56, SRZ ;  /* 0x0000000000387805 */ /* 0x000fe2000001ff00 */
[----:B------:R-:W1:Y:S01]  /*7870*/  @P5 SYNCS.PHASECHK.TRANS64.TRYWAIT P1, [R0+URZ+0x40], R7 ;  /* 0x00004007000055a7 */ /* 0x000e6200080211ff */
[----:B------:R-:W-:Y:S02]  /*7880*/  CS2R R50, SRZ ;  /* 0x0000000000327805 */ /* 0x000fe4000001ff00 */
[----:B------:R-:W-:Y:S02]  /*7890*/  ISETP.NE.U32.AND P2, PT, R2, 0x1, PT ;  /* 0x000000010200780c */ /* 0x000fe40003f45070 */
[----:B------:R-:W-:Y:S01]  /*78a0*/  CS2R R48, SRZ ;  /* 0x0000000000307805 */ /* 0x000fe2000001ff00 */
[----:B------:R-:W-:Y:S01]  /*78b0*/  IMAD.IADD R47, R83, 0x1, R80 ;  /* 0x00000001532f7824 */ /* 0x000fe200078e0250 */
[----:B------:R-:W-:Y:S01]  /*78c0*/  P2R R113, PR, RZ, 0x4 ;  /* 0x00000004ff717803 */ /* 0x000fe20000000000 */
[----:B------:R-:W-:Y:S01]  /*78d0*/  IMAD.IADD R46, R97, 0x1, R82 ;  /* 0x00000001612e7824 */ /* 0x000fe200078e0252 */
[----:B------:R2:W4:Y:S01]  /*78e0*/  SYNCS.PHASECHK.TRANS64.TRYWAIT P0, [R90+URZ+0xa0], R3 ;  /* 0x0000a0035a0075a7 */ /* 0x00052200080011ff */
[----:B-1----:R-:W-:Y:S01]  /*78f0*/  @P5 SEL R110, RZ, 0x1, !P1 ;  /* 0x00000001ff6e5807 */ /* 0x002fe20004800000 */
[----:B--2---:R-:W-:Y:S06]  /*7900*/  @!P5 BRA `(.L_x_109) ;  /* 0x000000000068d947 */ /* 0x004fec0003800000 */
[----:B------:R-:W-:Y:S01]  /*7910*/  ISETP.NE.AND P1, PT, R110, RZ, PT ;  /* 0x000000ff6e00720c */ /* 0x000fe20003f25270 */
[----:B------:R-:W-:Y:S01]  /*7920*/  BSSY B0, `(.L_x_110) ;  /* 0x000000d000007945 */ /* 0x000fe20003800000 */
[----:B------:R-:W-:Y:S02]  /*7930*/  CS2R R50, SRZ ;  /* 0x0000000000327805 */ /* 0x000fe4000001ff00 */
[----:B------:R-:W-:Y:S02]  /*7940*/  CS2R R48, SRZ ;  /* 0x0000000000307805 */ /* 0x000fe4000001ff00 */
[----:B------:R-:W-:Y:S02]  /*7950*/  CS2R R58, SRZ ;  /* 0x00000000003a7805 */ /* 0x000fe4000001ff00 */
[----:B------:R-:W-:Y:S02]  /*7960*/  CS2R R56, SRZ ;  /* 0x0000000000387805 */ /* 0x000fe4000001ff00 */
[----:B------:R-:W-:Y:S02]  /*7970*/  CS2R R66, SRZ ;  /* 0x0000000000427805 */ /* 0x000fe4000001ff00 */
[----:B------:R-:W-:Y:S02]  /*7980*/  CS2R R64, SRZ ;  /* 0x0000000000407805 */ /* 0x000fe4000001ff00 */
[----:B------:R-:W-:Y:S02]  /*7990*/  CS2R R74, SRZ ;  /* 0x00000000004a7805 */ /* 0x000fe4000001ff00 */
[----:B------:R-:W-:Y:S01]  /*79a0*/  CS2R R72, SRZ ;  /* 0x0000000000487805 */ /* 0x000fe2000001ff00 */
[----:B------:R-:W-:Y:S06]  /*79b0*/  @P1 BRA `(.L_x_111) ;  /* 0x00000000000c1947 */ /* 0x000fec0003800000 */
[----:B------:R-:W-:Y:S04]  /*79c0*/  SHF.L.U32 R5, R112, 0x1f, RZ ;  /* 0x0000001f70057819 */ /* 0x000fe800000006ff */
[----:B------:R-:W1:Y:S02]  /*79d0*/  SYNCS.PHASECHK.TRANS64.TRYWAIT P1, [R0+URZ+0x40], R5 ;  /* 0x00004005000075a7 */ /* 0x000e6400080211ff */
[----:B-1----:R-:W-:Y:S05]  /*79e0*/  @!P1 BRA `(.L_x_112) ;  /* 0x0000002400909947 */ /* 0x002fea0003800000 */
.L_x_111:
[----:B------:R-:W-:Y:S05]  /*79f0*/  BSYNC B0 ;  /* 0x0000000000007941 */ /* 0x000fea0003800000 */
.L_x_110:
[----:B------:R-:W-:Y:S01]  /*7a00*/  ISETP.NE.AND P1, PT, R113, RZ, PT ;  /* 0x000000ff7100720c */ /* 0x000fe20003f25270 */
[----:B------:R-:W-:Y:S04]  /*7a10*/  UIADD3 UR4, UPT, UPT, UR45, 0x1, URZ ;  /* 0x000000012d047890 */ /* 0x000fe8000fffe0ff */
[----:B------:R-:W-:Y:S04]  /*7a20*/  UISETP.NE.AND UP0, UPT, UR4, 0x3, UPT ;  /* 0x000000030400788c */ /* 0x000fe8000bf05270 */
[----:B------:R-:W-:Y:S02]  /*7a30*/  USEL UR5, URZ, 0x1, UP0 ;  /* 0x00000001ff057887 */ /* 0x000fe40008000000 */
[----:B------:R-:W-:Y:S02]  /*7a40*/  USEL UR4, UR4, URZ, UP0 ;  /* 0x000000ff04047287 */ /* 0x000fe40008000000 */
[----:B------:R2:W1:Y:S02]  /*7a50*/  @P1 LDS.128 R48, [R83] ;  /* 0x0000000053301984 */ /* 0x0004640000000c00 */
[----:B------:R-:W-:Y:S02]  /*7a60*/  LOP3.LUT R112, R112, UR5, RZ, 0x3c, !PT ;  /* 0x0000000570707c12 */ /* 0x000fe4000f8e3cff */
[----:B------:R2:W1:Y:S01]  /*7a70*/  @P1 LDS.128 R56, [R82+0x10] ;  /* 0x0000100052381984 */ /* 0x0004620000000c00 */
[----:B------:R-:W-:Y:S03]  /*7a80*/  IMAD.U32 R111, RZ, RZ, UR4 ;  /* 0x00000004ff6f7e24 */ /* 0x000fe6000f8e00ff */
[----:B------:R2:W1:Y:S04]  /*7a90*/  @P1 LDS.128 R64, [R47+0x20] ;  /* 0x000020002f401984 */ /* 0x0004680000000c00 */
[----:B------:R2:W1:Y:S02]  /*7aa0*/  @P1 LDS.128 R72, [R46+0x10] ;  /* 0x000010002e481984 */ /* 0x0004640000000c00 */
.L_x_109:
[----:B------:R-:W-:Y:S05]  /*7ab0*/  BSYNC B1 ;  /* 0x0000000000017941 */ /* 0x000fea0003800000 */
.L_x_108:
[----:B-1----:R-:W-:Y:S04]  /*7ac0*/  SHF.R.U32.HI R0, RZ, 0x15, R39 ;  /* 0x00000015ff007819 */ /* 0x002fe80000011627 */
[----:B------:R-:W-:Y:S01]  /*7ad0*/  LOP3.LUT P1, RZ, R0, 0x3, R85, 0x48, !PT ;  /* 0x0000000300ff7812 */ /* 0x000fe20007824855 */
[----:B------:R-:W-:Y:S01]  /*7ae0*/  @!UPT UIADD3 URZ, UPT, UPT, URZ, URZ, URZ ;  /* 0x000000fffffff290 */ /* 0x000fe2000fffe0ff */
[----:B----4-:R-:W-:Y:S11]  /*7af0*/  @P0 BRA `(.L_x_113) ;  /* 0x0000000000080947 */ /* 0x010ff60003800000 */
[----:B------:R-:W1:Y:S02]  /*7b00*/  SYNCS.PHASECHK.TRANS64.TRYWAIT P0, [R90+URZ+0xa0], R3 ;  /* 0x0000a0035a0075a7 */ /* 0x000e6400080011ff */
[----:B-1----:R-:W-:Y:S05]  /*7b10*/  @!P0 BRA `(.L_x_114) ;  /* 0x0000002400588947 */ /* 0x002fea0003800000 */
.L_x_113:
[----:B------:R-:W-:Y:S05]  /*7b20*/  @!P1 BRA `(.L_x_115) ;  /* 0x0000000000409947 */ /* 0x000fea0003800000 */
[----:B------:R-:W4:Y:S01]  /*7b30*/  LDCU.64 UR8, c[0x4][0x70] ;  /* 0x01000e00ff0877ac */ /* 0x000f220008000a00 */
[----:B-1----:R-:W-:Y:S01]  /*7b40*/  MOV R3, 0x0 ;  /* 0x0000000000037802 */ /* 0x002fe20000000f00 */
[----:B------:R-:W-:Y:S02]  /*7b50*/  HFMA2 R12, -RZ, RZ, 0, 5.9604644775390625e-08 ;  /* 0x00000001ff0c7431 */ /* 0x000fe400000001ff */
[----:B------:R-:W-:Y:S02]  /*7b60*/  IMAD.MOV.U32 R8, RZ, RZ, 0x192 ;  /* 0x00000192ff087424 */ /* 0x000fe400078e00ff */
[----:B------:R-:W-:Y:S01]  /*7b70*/  IMAD.MOV.U32 R13, RZ, RZ, RZ ;  /* 0x000000ffff0d7224 */ /* 0x000fe200078e00ff */
[----:B------:R-:W1:Y:S01]  /*7b80*/  LDCU.64 UR6, c[0x4][0x78] ;  /* 0x01000f00ff0677ac */ /* 0x000e620008000a00 */
[----:B------:R-:W2:Y:S01]  /*7b90*/  LDC.64 R2, c[0x4][R3] ;  /* 0x0100000003027b82 */ /* 0x000ea20000000a00 */
[----:B------:R-:W5:Y:S01]  /*7ba0*/  LDCU.64 UR4, c[0x4][0x10] ;  /* 0x01000200ff0477ac */ /* 0x000f620008000a00 */
[----:B----4-:R-:W-:Y:S01]  /*7bb0*/  MOV R5, UR9 ;  /* 0x0000000900057c02 */ /* 0x010fe20008000f00 */
[----:B------:R-:W-:Y:S01]  /*7bc0*/  IMAD.U32 R4, RZ, RZ, UR8 ;  /* 0x00000008ff047e24 */ /* 0x000fe2000f8e00ff */
[----:B-1----:R-:W-:Y:S01]  /*7bd0*/  MOV R7, UR7 ;  /* 0x0000000700077c02 */ /* 0x002fe20008000f00 */
[----:B------:R-:W-:Y:S01]  /*7be0*/  IMAD.U32 R6, RZ, RZ, UR6 ;  /* 0x00000006ff067e24 */ /* 0x000fe2000f8e00ff */
[----:B-----5:R-:W-:Y:S01]  /*7bf0*/  MOV R11, UR5 ;  /* 0x00000005000b7c02 */ /* 0x020fe20008000f00 */
[----:B------:R-:W-:Y:S02]  /*7c00*/  IMAD.U32 R10, RZ, RZ, UR4 ;  /* 0x00000004ff0a7e24 */ /* 0x000fe4000f8e00ff */
[----:B------:R-:W-:Y:S07]  /*7c10*/  LEPC R20, `(.L_x_115) ;  /* 0x000000001014794e */ /* 0x000fee0000000000 */
[----:B--23--:R-:W-:Y:S05]  /*7c20*/  CALL.ABS.NOINC R2 ;  /* 0x0000000002007343 */ /* 0x00cfea0003c00000 */
.L_x_115:
[C---:B------:R-:W-:Y:S01]  /*7c30*/  SHF.L.U32 R40, R48.reuse, 0x10, RZ ;  /* 0x0000001030287819 */ /* 0x040fe200000006ff */
[----:B------:R-:W-:Y:S05]  /*7c40*/  WARPSYNC.ALL ;  /* 0x0000000000007948 */ /* 0x000fea0003800000 */
[----:B------:R-:W-:Y:S01]  /*7c50*/  R2UR UR4, R39 ;  /* 0x00000000270472ca */ /* 0x000fe200000e0000 */
[----:B------:R-:W-:Y:S01]  /*7c60*/  BSSY.RECONVERGENT B0, `(.L_x_116) ;  /* 0x0000087000007945 */ /* 0x000fe20003800200 */
[----:B------:R-:W-:Y:S02]  /*7c70*/  LOP3.LUT R43, R48, 0xffff0000, RZ, 0xc0, !PT ;  /* 0xffff0000302b7812 */ /* 0x000fe400078ec0ff */
[----:B------:R-:W-:Y:S02]  /*7c80*/  SHF.L.U32 R42, R49, 0x10, RZ ;  /* 0x00000010312a7819 */ /* 0x000fe400000006ff */
[----:B------:R-:W-:Y:S02]  /*7c90*/  SHF.L.U32 R45, R51, 0x10, RZ ;  /* 0x00000010332d7819 */ /* 0x000fe400000006ff */
[----:B------:R-:W-:Y:S02]  /*7ca0*/  LOP3.LUT R44, R75, 0xffff0000, RZ, 0xc0, !PT ;  /* 0xffff00004b2c7812 */ /* 0x000fe400078ec0ff */
[----:B------:R-:W-:Y:S03]  /*7cb0*/  ISETP.NE.AND P0, PT, R99, RZ, PT ;  /* 0x000000ff6300720c */ /* 0x000fe60003f05270 */
[----:B------:R-:W3:Y:S02]  /*7cc0*/  LDTM.x32 R4, tmem[UR4] ;  /* 0x00000004000479ee */ /* 0x000ee400082c0000 */
[C---:B---3--:R-:W-:Y:S01]  /*7cd0*/  FMUL R0, R38.reuse, R4 ;  /* 0x0000000426007220 */ /* 0x048fe20000400000 */
[C---:B------:R-:W-:Y:S01]  /*7ce0*/  FMUL R2, R38.reuse, R5 ;  /* 0x0000000526027220 */ /* 0x040fe20000400000 */
[C---:B-1----:R-:W-:Y:S01]  /*7cf0*/  FMUL R3, R38.reuse, R6 ;  /* 0x0000000626037220 */ /* 0x042fe20000400000 */
[----:B------:R-:W-:Y:S01]  /*7d00*/  FMUL R7, R38, R7 ;  /* 0x0000000726077220 */ /* 0x000fe20000400000 */
[----:B------:R-:W-:Y:S01]  /*7d10*/  FFMA R0, R41, R40, R0 ;  /* 0x0000002829007223 */ /* 0x000fe20000000000 */
[----:B------:R-:W-:Y:S01]  /*7d20*/  LOP3.LUT R40, R49, 0xffff0000, RZ, 0xc0, !PT ;  /* 0xffff000031287812 */ /* 0x000fe200078ec0ff */
[C---:B------:R-:W-:Y:S01]  /*7d30*/  FFMA R2, R41.reuse, R43, R2 ;  /* 0x0000002b29027223 */ /* 0x040fe20000000002 */
[C---:B------:R-:W-:Y:S01]  /*7d40*/  SHF.L.U32 R43, R50.reuse, 0x10, RZ ;  /* 0x00000010322b7819 */ /* 0x040fe200000006ff */
[C---:B------:R-:W-:Y:S01]  /*7d50*/  FFMA R3, R41.reuse, R42, R3 ;  /* 0x0000002a29037223 */ /* 0x040fe20000000003 */
[----:B------:R-:W-:Y:S01]  /*7d60*/  LOP3.LUT R42, R50, 0xffff0000, RZ, 0xc0, !PT ;  /* 0xffff0000322a7812 */ /* 0x000fe200078ec0ff */
[----:B------:R-:W-:Y:S01]  /*7d70*/  FMUL R4, R38, R8 ;  /* 0x0000000826047220 */ /* 0x000fe20000400000 */
[----:B------:R-:W-:Y:S01]  /*7d80*/  F2FP.BF16.F32.PACK_AB R52, R2, R0 ;  /* 0x000000000234723e */ /* 0x000fe200000010ff */
[----:B------:R-:W-:Y:S01]  /*7d90*/  FFMA R7, R41, R40, R7 ;  /* 0x0000002829077223 */ /* 0x000fe20000000007 */
[----:B------:R-:W-:Y:S01]  /*7da0*/  LOP3.LUT R40, R51, 0xffff0000, RZ, 0xc0, !PT ;  /* 0xffff000033287812 */ /* 0x000fe200078ec0ff */
[C---:B------:R-:W-:Y:S01]  /*7db0*/  FMUL R5, R38.reuse, R9 ;  /* 0x0000000926057220 */ /* 0x040fe20000400000 */
[C---:B------:R-:W-:Y:S01]  /*7dc0*/  FMUL R6, R38.reuse, R10 ;  /* 0x0000000a26067220 */ /* 0x040fe20000400000 */
[----:B------:R-:W-:Y:S01]  /*7dd0*/  FMUL R11, R38, R11 ;  /* 0x0000000b260b7220 */ /* 0x000fe20000400000 */
[----:B------:R-:W-:Y:S01]  /*7de0*/  F2FP.BF16.F32.PACK_AB R53, R7, R3 ;  /* 0x000000030735723e */ /* 0x000fe200000010ff */
[C---:B------:R-:W-:Y:S01]  /*7df0*/  FFMA R4, R41.reuse, R43, R4 ;  /* 0x0000002b29047223 */ /* 0x040fe20000000004 */
[C---:B------:R-:W-:Y:S01]  /*7e00*/  SHF.L.U32 R43, R56.reuse, 0x10, RZ ;  /* 0x00000010382b7819 */ /* 0x040fe200000006ff */
[----:B------:R-:W-:Y:S01]  /*7e10*/  FFMA R5, R41, R42, R5 ;  /* 0x0000002a29057223 */ /* 0x000fe20000000005 */
[----:B------:R-:W-:Y:S01]  /*7e20*/  LOP3.LUT R42, R57, 0xffff0000, RZ, 0xc0, !PT ;  /* 0xffff0000392a7812 */ /* 0x000fe200078ec0ff */
[----:B------:R-:W-:Y:S01]  /*7e30*/  FFMA R6, R41, R45, R6 ;  /* 0x0000002d29067223 */ /* 0x000fe20000000006 */
[----:B------:R-:W-:Y:S01]  /*7e40*/  SHF.L.U32 R45, R57, 0x10, RZ ;  /* 0x00000010392d7819 */ /* 0x000fe200000006ff */
[----:B------:R-:W-:Y:S01]  /*7e50*/  FFMA R11, R41, R40, R11 ;  /* 0x00000028290b7223 */ /* 0x000fe2000000000b */
[----:B------:R-:W-:Y:S01]  /*7e60*/  LOP3.LUT R40, R56, 0xffff0000, RZ, 0xc0, !PT ;  /* 0xffff000038287812 */ /* 0x000fe200078ec0ff */
[C---:B------:R-:W-:Y:S01]  /*7e70*/  FMUL R8, R38.reuse, R12 ;  /* 0x0000000c26087220 */ /* 0x040fe20000400000 */
[----:B------:R-:W-:Y:S01]  /*7e80*/  F2FP.BF16.F32.PACK_AB R54, R5, R4 ;  /* 0x000000040536723e */ /* 0x000fe200000010ff */
[C---:B------:R-:W-:Y:S01]  /*7e90*/  FMUL R9, R38.reuse, R13 ;  /* 0x0000000d26097220 */ /* 0x040fe20000400000 */
[----:B------:R-:W-:Y:S01]  /*7ea0*/  F2FP.BF16.F32.PACK_AB R55, R11, R6 ;  /* 0x000000060b37723e */ /* 0x000fe200000010ff */
[C---:B------:R-:W-:Y:S01]  /*7eb0*/  FMUL R10, R38.reuse, R14 ;  /* 0x0000000e260a7220 */ /* 0x040fe20000400000 */
[----:B------:R-:W-:Y:S01]  /*7ec0*/  FMUL R15, R38, R15 ;  /* 0x0000000f260f7220 */ /* 0x000fe20000400000 */
[----:B------:R-:W-:Y:S01]  /*7ed0*/  FFMA R8, R41, R43, R8 ;  /* 0x0000002b29087223 */ /* 0x000fe20000000008 */
[----:B------:R-:W-:Y:S01]  /*7ee0*/  SHF.L.U32 R43, R59, 0x10, RZ ;  /* 0x000000103b2b7819 */ /* 0x000fe200000006ff */
[C---:B------:R-:W-:Y:S01]  /*7ef0*/  FFMA R9, R41.reuse, R40, R9 ;  /* 0x0000002829097223 */ /* 0x040fe20000000009 */
[C---:B------:R-:W-:Y:S01]  /*7f00*/  SHF.L.U32 R40, R58.reuse, 0x10, RZ ;  /* 0x000000103a287819 */ /* 0x040fe200000006ff */
        /* <DEDUP_REMOVED lines=8> */
[----:B------:R-:W-:Y:S01]  /*7f90*/  FMUL R14, R38, R18 ;  /* 0x00000012260e7220 */ /* 0x000fe20000400000 */
[----:B------:R-:W-:Y:S01]  /*7fa0*/  FFMA R12, R41, R40, R12 ;  /* 0x00000028290c7223 */ /* 0x000fe2000000000c */
[----:B------:R-:W-:Y:S01]  /*7fb0*/  LOP3.LUT R40, R59, 0xffff0000, RZ, 0xc0, !PT ;  /* 0xffff00003b287812 */ /* 0x000fe200078ec0ff */
[C---:B------:R-:W-:Y:S01]  /*7fc0*/  FFMA R13, R41.reuse, R42, R13 ;  /* 0x0000002a290d7223 */ /* 0x040fe2000000000d */
[----:B------:R-:W-:Y:S01]  /*7fd0*/  LOP3.LUT R42, R64, 0xffff0000, RZ, 0xc0, !PT ;  /* 0xffff0000402a7812 */ /* 0x000fe200078ec0ff */
[----:B------:R-:W-:Y:S01]  /*7fe0*/  FMUL R19, R38, R19 ;  /* 0x0000001326137220 */ /* 0x000fe20000400000 */
[----:B------:R-:W-:Y:S01]  /*7ff0*/  FFMA R14, R41, R43, R14 ;  /* 0x0000002b290e7223 */ /* 0x000fe2000000000e */
[----:B------:R-:W-:Y:S01]  /*8000*/  SHF.L.U32 R43, R64, 0x10, RZ ;  /* 0x00000010402b7819 */ /* 0x000fe200000006ff */
[----:B------:R1:W-:Y:S01]  /*8010*/  STS.128 [R83], R52 ;  /* 0x0000003453007388 */ /* 0x0003e20000000c00 */
[----:B------:R-:W-:Y:S01]  /*8020*/  F2FP.BF16.F32.PACK_AB R62, R13, R12 ;  /* 0x0000000c0d3e723e */ /* 0x000fe200000010ff */
[C---:B------:R-:W-:Y:S01]  /*8030*/  FMUL R16, R38.reuse, R20 ;  /* 0x0000001426107220 */ /* 0x040fe20000400000 */
        /* <DEDUP_REMOVED lines=8> */
[C---:B------:R-:W-:Y:S01]  /*80c0*/  FFMA R17, R41.reuse, R42, R17 ;  /* 0x0000002a29117223 */ /* 0x040fe20000000011 */
[----:B------:R-:W-:Y:S01]  /*80d0*/  FFMA R18, R41, R45, R18 ;  /* 0x0000002d29127223 */ /* 0x000fe20000000012 */
[----:B------:R1:W-:Y:S01]  /*80e0*/  STS.128 [R82+0x10], R60 ;  /* 0x0000103c52007388 */ /* 0x0003e20000000c00 */
[----:B------:R-:W-:Y:S01]  /*80f0*/  SHF.L.U32 R45, R67, 0x10, RZ ;  /* 0x00000010432d7819 */ /* 0x000fe200000006ff */
[----:B------:R-:W-:Y:S01]  /*8100*/  FFMA R23, R41, R40, R23 ;  /* 0x0000002829177223 */ /* 0x000fe20000000017 */
[----:B------:R-:W-:Y:S01]  /*8110*/  LOP3.LUT R40, R66, 0xffff0000, RZ, 0xc0, !PT ;  /* 0xffff000042287812 */ /* 0x000fe200078ec0ff */
[C---:B------:R-:W-:Y:S01]  /*8120*/  FMUL R20, R38.reuse, R24 ;  /* 0x0000001826147220 */ /* 0x040fe20000400000 */
[----:B------:R-:W-:Y:S01]  /*8130*/  LOP3.LUT R42, R67, 0xffff0000, RZ, 0xc0, !PT ;  /* 0xffff0000432a7812 */ /* 0x000fe200078ec0ff */
[C---:B------:R-:W-:Y:S01]  /*8140*/  FMUL R21, R38.reuse, R25 ;  /* 0x0000001926157220 */ /* 0x040fe20000400000 */
[----:B------:R-:W-:Y:S01]  /*8150*/  F2FP.BF16.F32.PACK_AB R68, R17, R16 ;  /* 0x000000101144723e */ /* 0x000fe200000010ff */
[C---:B------:R-:W-:Y:S01]  /*8160*/  FMUL R22, R38.reuse, R26 ;  /* 0x0000001a26167220 */ /* 0x040fe20000400000 */
[----:B------:R-:W-:Y:S01]  /*8170*/  FMUL R27, R38, R27 ;  /* 0x0000001b261b7220 */ /* 0x000fe20000400000 */
[C---:B------:R-:W-:Y:S01]  /*8180*/  FFMA R20, R41.reuse, R43, R20 ;  /* 0x0000002b29147223 */ /* 0x040fe20000000014 */
[C---:B------:R-:W-:Y:S01]  /*8190*/  FFMA R21, R41.reuse, R40, R21 ;  /* 0x0000002829157223 */ /* 0x040fe20000000015 */
[C---:B------:R-:W-:Y:S01]  /*81a0*/  FFMA R22, R41.reuse, R45, R22 ;  /* 0x0000002d29167223 */ /* 0x040fe20000000016 */
[----:B------:R-:W-:Y:S01]  /*81b0*/  FFMA R27, R41, R42, R27 ;  /* 0x0000002a291b7223 */ /* 0x000fe2000000001b */
[----:B------:R-:W-:Y:S01]  /*81c0*/  SHF.L.U32 R40, R72, 0x10, RZ ;  /* 0x0000001048287819 */ /* 0x000fe200000006ff */
[----:B------:R-:W-:Y:S01]  /*81d0*/  FMUL R24, R38, R28 ;  /* 0x0000001c26187220 */ /* 0x000fe20000400000 */
[----:B------:R-:W-:Y:S01]  /*81e0*/  LOP3.LUT R42, R72, 0xffff0000, RZ, 0xc0, !PT ;  /* 0xffff0000482a7812 */ /* 0x000fe200078ec0ff */
[C---:B------:R-:W-:Y:S01]  /*81f0*/  FMUL R25, R38.reuse, R29 ;  /* 0x0000001d26197220 */ /* 0x040fe20000400000 */
[----:B------:R-:W-:Y:S01]  /*8200*/  SHF.L.U32 R43, R73, 0x10, RZ ;  /* 0x00000010492b7819 */ /* 0x000fe200000006ff */
[C---:B------:R-:W-:Y:S01]  /*8210*/  FMUL R26, R38.reuse, R30 ;  /* 0x0000001e261a7220 */ /* 0x040fe20000400000 */
[C---:B------:R-:W-:Y:S01]  /*8220*/  FFMA R24, R41.reuse, R40, R24 ;  /* 0x0000002829187223 */ /* 0x040fe20000000018 */
[----:B------:R-:W-:Y:S01]  /*8230*/  FFMA R25, R41, R42, R25 ;  /* 0x0000002a29197223 */ /* 0x000fe20000000019 */
[----:B------:R-:W-:Y:S01]  /*8240*/  LOP3.LUT R40, R73, 0xffff0000, RZ, 0xc0, !PT ;  /* 0xffff000049287812 */ /* 0x000fe200078ec0ff */
[----:B------:R-:W-:Y:S01]  /*8250*/  FFMA R26, R41, R43, R26 ;  /* 0x0000002b291a7223 */ /* 0x000fe2000000001a */
[----:B------:R-:W-:Y:S01]  /*8260*/  FMUL R31, R38, R31 ;  /* 0x0000001f261f7220 */ /* 0x000fe20000400000 */
[----:B------:R-:W-:Y:S01]  /*8270*/  SHF.L.U32 R43, R74, 0x10, RZ ;  /* 0x000000104a2b7819 */ /* 0x000fe200000006ff */
[----:B------:R-:W-:Y:S01]  /*8280*/  FMUL R28, R38, R32 ;  /* 0x00000020261c7220 */ /* 0x000fe20000400000 */
[----:B------:R-:W-:Y:S01]  /*8290*/  LOP3.LUT R42, R74, 0xffff0000, RZ, 0xc0, !PT ;  /* 0xffff00004a2a7812 */ /* 0x000fe200078ec0ff */
[C---:B------:R-:W-:Y:S01]  /*82a0*/  FMUL R29, R38.reuse, R33 ;  /* 0x00000021261d7220 */ /* 0x040fe20000400000 */
[----:B------:R-:W-:Y:S01]  /*82b0*/  SHF.L.U32 R45, R75, 0x10, RZ ;  /* 0x000000104b2d7819 */ /* 0x000fe200000006ff */
[C---:B------:R-:W-:Y:S01]  /*82c0*/  FMUL R30, R38.reuse, R34 ;  /* 0x00000022261e7220 */ /* 0x040fe20000400000 */
[----:B------:R-:W-:Y:S01]  /*82d0*/  FFMA R31, R41, R40, R31 ;  /* 0x00000028291f7223 */ /* 0x000fe2000000001f */
[----:B------:R-:W-:Y:S01]  /*82e0*/  FMUL R35, R38, R35 ;  /* 0x0000002326237220 */ /* 0x000fe20000400000 */
[----:B------:R-:W-:Y:S01]  /*82f0*/  F2FP.BF16.F32.PACK_AB R69, R23, R18 ;  /* 0x000000121745723e */ /* 0x000fe200000010ff */
[----:B------:R-:W-:Y:S01]  /*8300*/  FFMA R28, R41, R43, R28 ;  /* 0x0000002b291c7223 */ /* 0x000fe2000000001c */
[----:B------:R-:W-:Y:S01]  /*8310*/  F2FP.BF16.F32.PACK_AB R70, R21, R20 ;  /* 0x000000141546723e */ /* 0x000fe200000010ff */
[----:B------:R-:W-:Y:S01]  /*8320*/  FFMA R29, R41, R42, R29 ;  /* 0x0000002a291d7223 */ /* 0x000fe2000000001d */
[----:B------:R-:W-:Y:S01]  /*8330*/  F2FP.BF16.F32.PACK_AB R71, R27, R22 ;  /* 0x000000161b47723e */ /* 0x000fe200000010ff */
[C---:B------:R-:W-:Y:S01]  /*8340*/  FFMA R30, R41.reuse, R45, R30 ;  /* 0x0000002d291e7223 */ /* 0x040fe2000000001e */
[----:B------:R-:W-:Y:S01]  /*8350*/  FFMA R35, R41, R44, R35 ;  /* 0x0000002c29237223 */ /* 0x000fe20000000023 */
[----:B------:R-:W-:Y:S02]  /*8360*/  F2FP.BF16.F32.PACK_AB R104, R25, R24 ;  /* 0x000000181968723e */ /* 0x000fe400000010ff */
[----:B------:R1:W-:Y:S01]  /*8370*/  STS.128 [R47+0x20], R68 ;  /* 0x000020442f007388 */ /* 0x0003e20000000c00 */
[----:B------:R-:W-:Y:S02]  /*8380*/  F2FP.BF16.F32.PACK_AB R105, R31, R26 ;  /* 0x0000001a1f69723e */ /* 0x000fe400000010ff */
[----:B------:R-:W-:Y:S02]  /*8390*/  F2FP.BF16.F32.PACK_AB R106, R29, R28 ;  /* 0x0000001c1d6a723e */ /* 0x000fe400000010ff */
[----:B------:R-:W-:Y:S05]  /*83a0*/  F2FP.BF16.F32.PACK_AB R107, R35, R30 ;  /* 0x0000001e236b723e */ /* 0x000fea00000010ff */
[----:B------:R1:W-:Y:S01]  /*83b0*/  STS.128 [R46+0x10], R104 ;  /* 0x000010682e007388 */ /* 0x0003e20000000c00 */
[----:B------:R-:W-:Y:S01]  /*83c0*/  @!PT LDS RZ, [RZ] ;  /* 0x00000000fffff984 */ /* 0x000fe20000000800 */
[----:B------:R-:W-:Y:S01]  /*83d0*/  @!PT LDS RZ, [RZ] ;  /* 0x00000000fffff984 */ /* 0x000fe20000000800 */
[----:B------:R-:W-:Y:S01]  /*83e0*/  @!PT LDS RZ, [RZ] ;  /* 0x00000000fffff984 */ /* 0x000fe20000000800 */
[----:B------:R-:W-:Y:S01]  /*83f0*/  @!PT LDS RZ, [RZ] ;  /* 0x00000000fffff984 */ /* 0x000fe20000000800 */
[----:B------:R3:W-:Y:S07]  /*8400*/  MEMBAR.ALL.CTA ;  /* 0x0000000000007992 */ /* 0x0007ee0000008000 */
[----:B---3--:R-:W3:Y:S02]  /*8410*/  FENCE.VIEW.ASYNC.S ;  /* 0x00000000000073c6 */ /* 0x008ee40000000000 */
[----:B---3--:R-:W-:Y:S06]  /*8420*/  BAR.SYNC.DEFER_BLOCKING 0x1, 0x80 ;  /* 0x0042000000007b1d */ /* 0x008fec0000010000 */
[----:B------:R-:W-:Y:S05]  /*8430*/  @P0 BRA `(.L_x_117) ;  /* 0x0000000000240947 */ /* 0x000fea0003800000 */
[----:B------:R-:W3:Y:S01]  /*8440*/  LDCU.64 UR6, c[0x0][0x348] ;  /* 0x00006900ff0677ac */ /* 0x000ee20008000a00 */
[----:B------:R-:W-:Y:S01]  /*8450*/  R2UR UR5, R109 ;  /* 0x000000006d0572ca */ /* 0x000fe200000e0000 */
[----:B------:R-:W-:Y:S11]  /*8460*/  UMOV UR51, UR52 ;  /* 0x0000003400337c82 */ /* 0x000ff60008000000 */
[----:B------:R-:W-:Y:S01]  /*8470*/  @!UPT UIADD3 URZ, UPT, UPT, URZ, URZ, URZ ;  /* 0x000000fffffff290 */ /* 0x000fe2000fffe0ff */
[----:B------:R-:W-:Y:S02]  /*8480*/  UIADD3 UR48, UPT, UPT, UR46, 0x200, UR5 ;  /* 0x000002002e307890 */ /* 0x000fe4000fffe005 */
[----:B---3--:R-:W-:Y:S04]  /*8490*/  UIADD3 UR4, UP0, UPT, UR6, 0xa80, URZ ;  /* 0x00000a8006047890 */ /* 0x008fe8000ff1e0ff */
[----:B------:R-:W-:Y:S09]  /*84a0*/  UIADD3.X UR5, UPT, UPT, URZ, UR7, URZ, UP0, !UPT ;  /* 0x00000007ff057290 */ /* 0x000ff200087fe4ff */
[----:B------:R3:W-:Y:S02]  /*84b0*/  UTMASTG.3D [UR48], [UR4] ;  /* 0x00000030040073b5 */ /* 0x0007e40008010000 */
[----:B---3--:R0:W-:Y:S02]  /*84c0*/  UTMACMDFLUSH ;  /* 0x00000000000079b7 */ /* 0x0081e40000000000 */
.L_x_117:
[----:B------:R-:W-:Y:S05]  /*84d0*/  BSYNC.RECONVERGENT B0 ;  /* 0x0000000000007941 */ /* 0x000fea0003800200 */
.L_x_116:
[----:B------:R-:W-:Y:S01]  /*84e0*/  UIADD3 UR43, UPT, UPT, UR45, 0x1, URZ ;  /* 0x000000012d2b7890 */ /* 0x000fe2000fffe0ff */
[----:B------:R-:W-:Y:S03]  /*84f0*/  BSSY.RECONVERGENT B0, `(.L_x_118) ;  /* 0x0000005000007945 */ /* 0x000fe60003800200 */
[----:B------:R-:W-:Y:S04]  /*8500*/  UISETP.NE.AND UP0, UPT, UR43, 0x3, UPT ;  /* 0x000000032b00788c */ /* 0x000fe8000bf05270 */
[----:B------:R-:W-:Y:S01]  /*8510*/  USEL UR44, UR43, URZ, UP0 ;  /* 0x000000ff2b2c7287 */ /* 0x000fe20008000000 */
[----:B------:R-:W-:Y:S11]  /*8520*/  @P0 BRA `(.L_x_119) ;  /* 0x0000000000040947 */ /* 0x000ff60003800000 */
[----:B------:R-:W-:Y:S04]  /*8530*/  DEPBAR.LE SB0, 0x1 ;  /* 0x000080400000791a */ /* 0x000fe80000000000 */
.L_x_119:
[----:B------:R-:W-:Y:S05]  /*8540*/  BSYNC.RECONVERGENT B0 ;  /* 0x0000000000007941 */ /* 0x000fea0003800200 */
.L_x_118:
[----:B------:R-:W-:Y:S01]  /*8550*/  BAR.SYNC.DEFER_BLOCKING 0x1, 0x80 ;  /* 0x0042000000007b1d */ /* 0x000fe20000010000 */
[----:B------:R-:W-:Y:S01]  /*8560*/  ISETP.NE.AND P1, PT, R108, RZ, PT ;  /* 0x000000ff6c00720c */ /* 0x000fe20003f25270 */
[----:B------:R-:W-:Y:S01]  /*8570*/  UISETP.NE.AND UP0, UPT, UR53, URZ, UPT ;  /* 0x000000ff3500728c */ /* 0x000fe2000bf05270 */
[----:B------:R-:W-:Y:S11]  /*8580*/  LEA R2, R111, UR46, 0x3 ;  /* 0x0000002e6f027c11 */ /* 0x000ff6000f8e18ff */
[----:B------:R-:W-:Y:S01]  /*8590*/  @P1 SHF.L.U32 R3, R112, 0x1f, RZ ;  /* 0x0000001f70031819 */ /* 0x000fe200000006ff */
[----:B------:R-:W-:Y:S06]  /*85a0*/  BRA.U !UP0, `(.L_x_120) ;  /* 0x0000000108287547 */ /* 0x000fec000b800000 */
[----:B------:R-:W-:Y:S01]  /*85b0*/  R2UR UR4, R88 ;  /* 0x00000000580472ca */ /* 0x000fe200000e0000 */
[----:B------:R-:W-:Y:S05]  /*85c0*/  IMAD.U32 R5, RZ, RZ, UR47 ;  /* 0x0000002fff057e24 */ /* 0x000fea000f8e00ff */
[----:B------:R-:W-:Y:S05]  /*85d0*/  @P1 LEA R5, R5, UR46, 0x3 ;  /* 0x0000002e05051c11 */ /* 0x000fea000f8e18ff */
[----:B------:R-:W-:Y:S02]  /*85e0*/  @P1 VIADD R5, R5, 0x58 ;  /* 0x0000005805051836 */ /* 0x000fe40000000000 */
[----:B------:R-:W-:Y:S01]  /*85f0*/  IMAD.U32 R0, RZ, RZ, UR4 ;  /* 0x00000004ff007e24 */ /* 0x000fe2000f8e00ff */
[----:B------:R-:W-:Y:S04]  /*8600*/  UIADD3 UR4, UPT, UPT, UR47, 0x1, URZ ;  /* 0x000000012f047890 */ /* 0x000fe8000fffe0ff */
[----:B------:R-:W-:Y:S01]  /*8610*/  @P1 PRMT R0, R0, 0x654, R5 ;  /* 0x0000065400001816 */ /* 0x000fe20000000005 */
[----:B------:R-:W-:Y:S03]  /*8620*/  UISETP.NE.AND UP0, UPT, UR4, 0x3, UPT ;  /* 0x000000030400788c */ /* 0x000fe6000bf05270 */
[----:B------:R3:W-:Y:S01]  /*8630*/  @P1 SYNCS.ARRIVE.TRANS64.RED.A1T0 RZ, [R0+URZ], RZ ;  /* 0x000000ff00ff19a7 */ /* 0x0007e200081004ff */
[----:B------:R-:W-:Y:S07]  /*8640*/  USEL UR47, UR4, URZ, UP0 ;  /* 0x000000ff042f7287 */ /* 0x000fee0008000000 */
.L_x_120:
[----:B------:R-:W4:Y:S01]  /*8650*/  @P1 SYNCS.PHASECHK.TRANS64.TRYWAIT P0, [R2+URZ+0x40], R3 ;  /* 0x00004003020015a7 */ /* 0x000f2200080011ff */
[----:B------:R-:W-:Y:S01]  /*8660*/  BSSY B1, `(.L_x_121) ;  /* 0x0000015000017945 */ /* 0x000fe20003800000 */
[----:B----4-:R-:W-:Y:S03]  /*8670*/  @P1 SEL R110, RZ, 0x1, !P0 ;  /* 0x00000001ff6e1807 */ /* 0x010fe60004000000 */
[----:B------:R-:W-:Y:S05]  /*8680*/  @!P1 BRA `(.L_x_122) ;  /* 0x0000000000489947 */ /* 0x000fea0003800000 */
[----:B------:R-:W-:Y:S01]  /*8690*/  ISETP.NE.AND P1, PT, R113, RZ, PT ;  /* 0x000000ff7100720c */ /* 0x000fe20003f25270 */
[----:B------:R-:W-:Y:S01]  /*86a0*/  BSSY B0, `(.L_x_123) ;  /* 0x000000a000007945 */ /* 0x000fe20003800000 */
[----:B------:R-:W-:Y:S11]  /*86b0*/  ISETP.NE.AND P0, PT, R110, RZ, PT ;  /* 0x000000ff6e00720c */ /* 0x000ff60003f05270 */
[----:B------:R-:W-:Y:S04]  /*86c0*/  @P1 IMAD R111, R111, 0x2000, R98 ;  /* 0x000020006f6f1824 */ /* 0x000fe800078e0262 */
[----:B------:R-:W-:Y:S01]  /*86d0*/  @P1 IMAD.IADD R4, R81, 0x1, R111 ;  /* 0x0000000151041824 */ /* 0x000fe200078e026f */
[----:B------:R-:W-:Y:S03]  /*86e0*/  @P1 IADD3 R3, PT, PT, R80, R111, RZ ;  /* 0x0000006f50031210 */ /* 0x000fe60007ffe0ff */
[----:B---3--:R-:W-:Y:S01]  /*86f0*/  @P1 IMAD.IADD R0, R97, 0x1, R4 ;  /* 0x0000000161001824 */ /* 0x008fe200078e0204 */
[----:B------:R-:W-:Y:S06]  /*8700*/  @P0 BRA `(.L_x_124) ;  /* 0x00000000000c0947 */ /* 0x000fec0003800000 */
[----:B------:R-:W-:Y:S04]  /*8710*/  SHF.L.U32 R5, R112, 0x1f, RZ ;  /* 0x0000001f70057819 */ /* 0x000fe800000006ff */
[----:B------:R-:W3:Y:S02]  /*8720*/  SYNCS.PHASECHK.TRANS64.TRYWAIT P0, [R2+URZ+0x40], R5 ;  /* 0x00004005020075a7 */ /* 0x000ee400080011ff */
[----:B---3--:R-:W-:Y:S05]  /*8730*/  @!P0 BRA `(.L_x_125) ;  /* 0x0000001800648947 */ /* 0x008fea0003800000 */
.L_x_124:
[----:B------:R-:W-:Y:S05]  /*8740*/  BSYNC B0 ;  /* 0x0000000000007941 */ /* 0x000fea0003800000 */
.L_x_123:
[----:B------:R-:W-:Y:S11]  /*8750*/  ISETP.NE.AND P0, PT, R113, RZ, PT ;  /* 0x000000ff7100720c */ /* 0x000ff60003f05270 */
[----:B------:R-:W-:Y:S02]  /*8760*/  @!UPT UIADD3 URZ, UPT, UPT, URZ, URZ, URZ ;  /* 0x000000fffffff290 */ /* 0x000fe4000fffe0ff */
[----:B------:R4:W1:Y:S04]  /*8770*/  @P0 LDS.128 R48, [R111] ;  /* 0x000000006f300984 */ /* 0x0008680000000c00 */
[----:B------:R4:W1:Y:S04]  /*8780*/  @P0 LDS.128 R64, [R3+0x20] ;  /* 0x0000200003400984 */ /* 0x0008680000000c00 */
[----:B------:R4:W1:Y:S04]  /*8790*/  @P0 LDS.128 R56, [R4+0x10] ;  /* 0x0000100004380984 */ /* 0x0008680000000c00 */
[----:B------:R4:W1:Y:S02]  /*87a0*/  @P0 LDS.128 R72, [R0+0x10] ;  /* 0x0000100000480984 */ /* 0x0008640000000c00 */
.L_x_122:
[----:B------:R-:W-:Y:S05]  /*87b0*/  BSYNC B1 ;  /* 0x0000000000017941 */ /* 0x000fea0003800000 */
.L_x_121:
[----:B---34-:R-:W-:Y:S05]  /*87c0*/  VIADD R0, R39, 0x20 ;  /* 0x0000002027007836 */ /* 0x018fea0000000000 */
[----:B------:R-:W-:Y:S04]  /*87d0*/  SHF.R.U32.HI R0, RZ, 0x15, R0 ;  /* 0x00000015ff007819 */ /* 0x000fe80000011600 */
[----:B------:R-:W-:Y:S11]  /*87e0*/  LOP3.LUT P0, RZ, R0, 0x3, R85, 0x48, !PT ;  /* 0x0000000300ff7812 */ /* 0x000ff60007804855 */
[----:B------:R-:W-:Y:S02]  /*87f0*/  @!UPT UIADD3 URZ, UPT, UPT, URZ, URZ, URZ ;  /* 0x000000fffffff290 */ /* 0x000fe4000fffe0ff */
[----:B------:R-:W-:Y:S05]  /*8800*/  @!P0 BRA `(.L_x_126) ;  /* 0x0000000000408947 */ /* 0x000fea0003800000 */
[----:B------:R-:W3:Y:S01]  /*8810*/  LDCU.64 UR8, c[0x4][0x70] ;  /* 0x01000e00ff0877ac */ /* 0x000ee20008000a00 */
[----:B------:R-:W-:Y:S01]  /*8820*/  MOV R3, 0x0 ;  /* 0x0000000000037802 */ /* 0x000fe20000000f00 */
[----:B------:R-:W-:Y:S02]  /*8830*/  HFMA2 R12, -RZ, RZ, 0, 5.9604644775390625e-08 ;  /* 0x00000001ff0c7431 */ /* 0x000fe400000001ff */
[----:B------:R-:W-:Y:S02]  /*8840*/  IMAD.MOV.U32 R8, RZ, RZ, 0x192 ;  /* 0x00000192ff087424 */ /* 0x000fe400078e00ff */
[----:B------:R-:W-:Y:S01]  /*8850*/  IMAD.MOV.U32 R13, RZ, RZ, RZ ;  /* 0x000000ffff0d7224 */ /* 0x000fe200078e00ff */
[----:B------:R-:W4:Y:S01]  /*8860*/  LDCU.64 UR6, c[0x4][0x78] ;  /* 0x01000f00ff0677ac */ /* 0x000f220008000a00 */
[----:B------:R-:W1:Y:S01]  /*8870*/  LDC.64 R2, c[0x4][R3] ;  /* 0x0100000003027b82 */ /* 0x000e620000000a00 */
[----:B------:R-:W5:Y:S01]  /*8880*/  LDCU.64 UR4, c[0x4][0x10] ;  /* 0x01000200ff0477ac */ /* 0x000f620008000a00 */
[----:B---3--:R-:W-:Y:S01]  /*8890*/  MOV R5, UR9 ;  /* 0x0000000900057c02 */ /* 0x008fe20008000f00 */
[----:B------:R-:W-:Y:S01]  /*88a0*/  IMAD.U32 R4, RZ, RZ, UR8 ;  /* 0x00000008ff047e24 */ /* 0x000fe2000f8e00ff */
[----:B----4-:R-:W-:Y:S01]  /*88b0*/  MOV R7, UR7 ;  /* 0x0000000700077c02 */ /* 0x010fe20008000f00 */
[----:B------:R-:W-:Y:S01]  /*88c0*/  IMAD.U32 R6, RZ, RZ, UR6 ;  /* 0x00000006ff067e24 */ /* 0x000fe2000f8e00ff */
[----:B-----5:R-:W-:Y:S01]  /*88d0*/  MOV R11, UR5 ;  /* 0x00000005000b7c02 */ /* 0x020fe20008000f00 */
[----:B------:R-:W-:Y:S02]  /*88e0*/  IMAD.U32 R10, RZ, RZ, UR4 ;  /* 0x00000004ff0a7e24 */ /* 0x000fe4000f8e00ff */
[----:B------:R-:W-:Y:S07]  /*88f0*/  LEPC R20, `(.L_x_126) ;  /* 0x000000001014794e */ /* 0x000fee0000000000 */
[----:B-12---:R-:W-:Y:S05]  /*8900*/  CALL.ABS.NOINC R2 ;  /* 0x0000000002007343 */ /* 0x006fea0003c00000 */
.L_x_126:
[----:B------:R-:W-:Y:S01]  /*8910*/  ISETP.NE.AND P0, PT, R99, RZ, PT ;  /* 0x000000ff6300720c */ /* 0x000fe20003f05270 */
[----:B------:R-:W-:Y:S05]  /*8920*/  WARPSYNC.ALL ;  /* 0x0000000000007948 */ /* 0x000fea0003800000 */
[----:B------:R-:W-:Y:S01]  /*8930*/  R2UR UR4, R39 ;  /* 0x00000000270472ca */ /* 0x000fe200000e0000 */
[----:B------:R-:W-:Y:S01]  /*8940*/  BSSY.RECONVERGENT B0, `(.L_x_127) ;  /* 0x0000090000007945 */ /* 0x000fe20003800200 */
[C---:B-1----:R-:W-:Y:S02]  /*8950*/  SHF.L.U32 R40, R48.reuse, 0x10, RZ ;  /* 0x0000001030287819 */ /* 0x042fe400000006ff */
[----:B------:R-:W-:Y:S02]  /*8960*/  LOP3.LUT R42, R48, 0xffff0000, RZ, 0xc0, !PT ;  /* 0xffff0000302a7812 */ /* 0x000fe400078ec0ff */
[C---:B------:R-:W-:Y:S02]  /*8970*/  SHF.L.U32 R43, R49.reuse, 0x10, RZ ;  /* 0x00000010312b7819 */ /* 0x040fe400000006ff */
[----:B------:R-:W-:Y:S02]  /*8980*/  LOP3.LUT R44, R49, 0xffff0000, RZ, 0xc0, !PT ;  /* 0xffff0000312c7812 */ /* 0x000fe400078ec0ff */
[C---:B------:R-:W-:Y:S02]  /*8990*/  SHF.L.U32 R45, R50.reuse, 0x10, RZ ;  /* 0x00000010322d7819 */ /* 0x040fe400000006ff */
[----:B--2---:R-:W-:Y:S01]  /*89a0*/  LOP3.LUT R46, R50, 0xffff0000, RZ, 0xc0, !PT ;  /* 0xffff0000322e7812 */ /* 0x004fe200078ec0ff */
[----:B------:R-:W1:Y:S01]  /*89b0*/  LDTM.x32 R4, tmem[UR4+0x20] ;  /* 0x00002004000479ee */ /* 0x000e6200082c0000 */
[C---:B------:R-:W-:Y:S01]  /*89c0*/  SHF.L.U32 R47, R51.reuse, 0x10, RZ ;  /* 0x00000010332f7819 */ /* 0x040fe200000006ff */
[----:B------:R-:W-:Y:S01]  /*89d0*/  USHF.L.U32 UR4, UR44, 0xd, URZ ;  /* 0x0000000d2c047899 */ /* 0x000fe200080006ff */
[----:B------:R-:W-:Y:S01]  /*89e0*/  LOP3.LUT R48, R51, 0xffff0000, RZ, 0xc0, !PT ;  /* 0xffff000033307812 */ /* 0x000fe200078ec0ff */
[----:B------:R-:W-:Y:S01]  /*89f0*/  NOP ;  /* 0x0000000000007918 */ /* 0x000fe20000000000 */
[C---:B------:R-:W-:Y:S02]  /*8a00*/  SHF.L.U32 R49, R56.reuse, 0x10, RZ ;  /* 0x0000001038317819 */ /* 0x040fe400000006ff */
[----:B------:R-:W-:Y:S02]  /*8a10*/  LOP3.LUT R51, R56, 0xffff0000, RZ, 0xc0, !PT ;  /* 0xffff000038337812 */ /* 0x000fe400078ec0ff */
[C---:B------:R-:W-:Y:S02]  /*8a20*/  SHF.L.U32 R50, R57.reuse, 0x10, RZ ;  /* 0x0000001039327819 */ /* 0x040fe400000006ff */
[----:B------:R-:W-:Y:S02]  /*8a30*/  LOP3.LUT R52, R57, 0xffff0000, RZ, 0xc0, !PT ;  /* 0xffff000039347812 */ /* 0x000fe400078ec0ff */
[----:B------:R-:W-:Y:S02]  /*8a40*/  IADD3 R109, PT, PT, R98, UR4, RZ ;  /* 0x00000004626d7c10 */ /* 0x000fe4000fffe0ff */
[C---:B------:R-:W-:Y:S02]  /*8a50*/  SHF.L.U32 R53, R58.reuse, 0x10, RZ ;  /* 0x000000103a357819 */ /* 0x040fe400000006ff */
[----:B------:R-:W-:Y:S02]  /*8a60*/  LOP3.LUT R54, R58, 0xffff0000, RZ, 0xc0, !PT ;  /* 0xffff00003a367812 */ /* 0x000fe400078ec0ff */
[C---:B------:R-:W-:Y:S02]  /*8a70*/  SHF.L.U32 R55, R59.reuse, 0x10, RZ ;  /* 0x000000103b377819 */ /* 0x040fe400000006ff */
[----:B------:R-:W-:Y:S02]  /*8a80*/  IADD3 R90, PT, PT, R90, 0xb0, RZ ;  /* 0x000000b05a5a7810 */ /* 0x000fe40007ffe0ff */
[----:B------:R-:W-:Y:S01]  /*8a90*/  LOP3.LUT R56, R59, 0xffff0000, RZ, 0xc0, !PT ;  /* 0xffff00003b387812 */ /* 0x000fe200078ec0ff */
[C---:B-1----:R-:W-:Y:S01]  /*8aa0*/  FMUL R4, R38.reuse, R4 ;  /* 0x0000000426047220 */ /* 0x042fe20000400000 */
[----:B------:R-:W-:Y:S01]  /*8ab0*/  IADD3 R110, PT, PT, R81, R109, RZ ;  /* 0x0000006d516e7210 */ /* 0x000fe20007ffe0ff */
[----:B------:R-:W-:Y:S01]  /*8ac0*/  FMUL R5, R38, R5 ;  /* 0x0000000526057220 */ /* 0x000fe20000400000 */
[----:B------:R-:W-:Y:S01]  /*8ad0*/  SHF.L.U32 R57, R64, 0x10, RZ ;  /* 0x0000001040397819 */ /* 0x000fe200000006ff */
[----:B------:R-:W-:Y:S01]  /*8ae0*/  FMUL R6, R38, R6 ;  /* 0x0000000626067220 */ /* 0x000fe20000400000 */
[----:B------:R-:W-:Y:S01]  /*8af0*/  IADD3 R109, PT, PT, R80, R109, RZ ;  /* 0x0000006d506d7210 */ /* 0x000fe20007ffe0ff */
[----:B------:R-:W-:Y:S01]  /*8b00*/  FMUL R7, R38, R7 ;  /* 0x0000000726077220 */ /* 0x000fe20000400000 */
[----:B------:R-:W-:Y:S01]  /*8b10*/  LOP3.LUT R58, R64, 0xffff0000, RZ, 0xc0, !PT ;  /* 0xffff0000403a7812 */ /* 0x000fe200078ec0ff */
[----:B------:R-:W-:Y:S01]  /*8b20*/  FFMA R4, R41, R40, R4 ;  /* 0x0000002829047223 */ /* 0x000fe20000000004 */
[----:B------:R-:W-:Y:S01]  /*8b30*/  SHF.L.U32 R59, R65, 0x10, RZ ;  /* 0x00000010413b7819 */ /* 0x000fe200000006ff */
[----:B------:R-:W-:Y:S01]  /*8b40*/  FMUL R8, R38, R8 ;  /* 0x0000000826087220 */ /* 0x000fe20000400000 */
[----:B------:R-:W-:Y:S01]  /*8b50*/  LOP3.LUT R90, R90, 0xfefffff8, RZ, 0xc0, !PT ;  /* 0xfefffff85a5a7812 */ /* 0x000fe200078ec0ff */
[----:B------:R-:W-:Y:S01]  /*8b60*/  FFMA R5, R41, R42, R5 ;  /* 0x0000002a29057223 */ /* 0x000fe20000000005 */
[----:B------:R-:W-:Y:S01]  /*8b70*/  LOP3.LUT R60, R65, 0xffff0000, RZ, 0xc0, !PT ;  /* 0xffff0000413c7812 */ /* 0x000fe200078ec0ff */
[----:B------:R-:W-:Y:S01]  /*8b80*/  FMUL R9, R38, R9 ;  /* 0x0000000926097220 */ /* 0x000fe20000400000 */
[----:B------:R-:W-:Y:S01]  /*8b90*/  SHF.L.U32 R61, R66, 0x10, RZ ;  /* 0x00000010423d7819 */ /* 0x000fe200000006ff */
[----:B------:R1:W-:Y:S01]  /*8ba0*/  SYNCS.ARRIVE.TRANS64.RED.A1T0 RZ, [R90+URZ], RZ ;  /* 0x000000ff5aff79a7 */ /* 0x0003e200081004ff */
[----:B------:R-:W-:Y:S01]  /*8bb0*/  F2FP.BF16.F32.PACK_AB R80, R5, R4 ;  /* 0x000000040550723e */ /* 0x000fe200000010ff */
[----:B------:R-:W-:Y:S01]  /*8bc0*/  FFMA R6, R41, R43, R6 ;  /* 0x0000002b29067223 */ /* 0x000fe20000000006 */
[----:B------:R-:W-:Y:S01]  /*8bd0*/  IADD3 R111, PT, PT, R97, R110, RZ ;  /* 0x0000006e616f7210 */ /* 0x000fe20007ffe0ff */
[C---:B------:R-:W-:Y:S01]  /*8be0*/  FFMA R7, R41.reuse, R44, R7 ;  /* 0x0000002c29077223 */ /* 0x040fe20000000007 */
[C---:B------:R-:W-:Y:S01]  /*8bf0*/  FFMA R8, R41.reuse, R45, R8 ;  /* 0x0000002d29087223 */ /* 0x040fe20000000008 */
[----:B------:R-:W-:Y:S01]  /*8c00*/  FFMA R9, R41, R46, R9 ;  /* 0x0000002e29097223 */ /* 0x000fe20000000009 */
[----:B------:R-:W-:Y:S01]  /*8c10*/  FMUL R10, R38, R10 ;  /* 0x0000000a260a7220 */ /* 0x000fe20000400000 */
[----:B------:R-:W-:Y:S01]  /*8c20*/  LOP3.LUT R62, R66, 0xffff0000, RZ, 0xc0, !PT ;  /* 0xffff0000423e7812 */ /* 0x000fe200078ec0ff */
[C---:B------:R-:W-:Y:S01]  /*8c30*/  FMUL R11, R38.reuse, R11 ;  /* 0x0000000b260b7220 */ /* 0x040fe20000400000 */
[----:B------:R-:W-:Y:S01]  /*8c40*/  F2FP.BF16.F32.PACK_AB R81, R7, R6 ;  /* 0x000000060751723e */ /* 0x000fe200000010ff */
[----:B------:R-:W-:Y:S01]  /*8c50*/  FFMA R10, R41, R47, R10 ;  /* 0x0000002f290a7223 */ /* 0x000fe2000000000a */
[----:B------:R-:W-:Y:S01]  /*8c60*/  F2FP.BF16.F32.PACK_AB R82, R9, R8 ;  /* 0x000000080952723e */ /* 0x000fe200000010ff */
[----:B------:R-:W-:Y:S01]  /*8c70*/  FFMA R11, R41, R48, R11 ;  /* 0x00000030290b7223 */ /* 0x000fe2000000000b */
[C---:B------:R-:W-:Y:S01]  /*8c80*/  FMUL R0, R38.reuse, R12 ;  /* 0x0000000c26007220 */ /* 0x040fe20000400000 */
[C---:B------:R-:W-:Y:S01]  /*8c90*/  FMUL R2, R38.reuse, R13 ;  /* 0x0000000d26027220 */ /* 0x040fe20000400000 */
[C---:B------:R-:W-:Y:S01]  /*8ca0*/  FMUL R3, R38.reuse, R14 ;  /* 0x0000000e26037220 */ /* 0x040fe20000400000 */
[----:B------:R-:W-:Y:S01]  /*8cb0*/  SHF.L.U32 R63, R67, 0x10, RZ ;  /* 0x00000010433f7819 */ /* 0x000fe200000006ff */
[----:B------:R-:W-:Y:S01]  /*8cc0*/  FFMA R0, R41, R49, R0 ;  /* 0x0000003129007223 */ /* 0x000fe20000000000 */
[----:B------:R-:W-:Y:S01]  /*8cd0*/  F2FP.BF16.F32.PACK_AB R83, R11, R10 ;  /* 0x0000000a0b53723e */ /* 0x000fe200000010ff */
[----:B------:R-:W-:Y:S01]  /*8ce0*/  FFMA R2, R41, R51, R2 ;  /* 0x0000003329027223 */ /* 0x000fe20000000002 */
[C---:B------:R-:W-:Y:S01]  /*8cf0*/  FMUL R15, R38.reuse, R15 ;  /* 0x0000000f260f7220 */ /* 0x040fe20000400000 */
[C---:B------:R-:W-:Y:S01]  /*8d00*/  FMUL R12, R38.reuse, R16 ;  /* 0x00000010260c7220 */ /* 0x040fe20000400000 */
[----:B------:R-:W-:Y:S01]  /*8d10*/  FMUL R13, R38, R17 ;  /* 0x00000011260d7220 */ /* 0x000fe20000400000 */
[----:B------:R1:W-:Y:S01]  /*8d20*/  STS.128 [R98+UR4], R80 ;  /* 0x0000005062007988 */ /* 0x0003e20008000c04 */
[----:B------:R-:W-:Y:S01]  /*8d30*/  LOP3.LUT R64, R67, 0xffff0000, RZ, 0xc0, !PT ;  /* 0xffff000043407812 */ /* 0x000fe200078ec0ff */
[C---:B------:R-:W-:Y:S01]  /*8d40*/  FFMA R3, R41.reuse, R50, R3 ;  /* 0x0000003229037223 */ /* 0x040fe20000000003 */
[----:B------:R-:W-:Y:S01]  /*8d50*/  SHF.L.U32 R65, R72, 0x10, RZ ;  /* 0x0000001048417819 */ /* 0x000fe200000006ff */
[C---:B------:R-:W-:Y:S01]  /*8d60*/  FFMA R15, R41.reuse, R52, R15 ;  /* 0x00000034290f7223 */ /* 0x040fe2000000000f */
[----:B------:R-:W-:Y:S01]  /*8d70*/  F2FP.BF16.F32.PACK_AB R104, R2, R0 ;  /* 0x000000000268723e */ /* 0x000fe200000010ff */
[C---:B------:R-:W-:Y:S01]  /*8d80*/  FFMA R12, R41.reuse, R53, R12 ;  /* 0x00000035290c7223 */ /* 0x040fe2000000000c */
[C---:B------:R-:W-:Y:S01]  /*8d90*/  FFMA R13, R41.reuse, R54, R13 ;  /* 0x00000036290d7223 */ /* 0x040fe2000000000d */
[C---:B------:R-:W-:Y:S01]  /*8da0*/  FMUL R14, R38.reuse, R18 ;  /* 0x00000012260e7220 */ /* 0x040fe20000400000 */
[C---:B------:R-:W-:Y:S01]  /*8db0*/  FMUL R19, R38.reuse, R19 ;  /* 0x0000001326137220 */ /* 0x040fe20000400000 */
[C---:B------:R-:W-:Y:S01]  /*8dc0*/  FMUL R16, R38.reuse, R20 ;  /* 0x0000001426107220 */ /* 0x040fe20000400000 */
[C---:B------:R-:W-:Y:S01]  /*8dd0*/  FMUL R17, R38.reuse, R21 ;  /* 0x0000001526117220 */ /* 0x040fe20000400000 */
[C---:B------:R-:W-:Y:S01]  /*8de0*/  FFMA R14, R41.reuse, R55, R14 ;  /* 0x00000037290e7223 */ /* 0x040fe2000000000e */
        /* <DEDUP_REMOVED lines=9> */
[----:B------:R-:W-:Y:S01]  /*8e80*/  FFMA R23, R41, R60, R23 ;  /* 0x0000003c29177223 */ /* 0x000fe20000000017 */
[C---:B------:R-:W-:Y:S01]  /*8e90*/  FMUL R27, R38.reuse, R27 ;  /* 0x0000001b261b7220 */ /* 0x040fe20000400000 */
[----:B------:R-:W-:Y:S01]  /*8ea0*/  F2FP.BF16.F32.PACK_AB R105, R15, R3 ;  /* 0x000000030f69723e */ /* 0x000fe200000010ff */
[----:B------:R-:W-:Y:S01]  /*8eb0*/  FFMA R20, R41, R61, R20 ;  /* 0x0000003d29147223 */ /* 0x000fe20000000014 */
[----:B------:R-:W-:Y:S01]  /*8ec0*/  F2FP.BF16.F32.PACK_AB R106, R13, R12 ;  /* 0x0000000c0d6a723e */ /* 0x000fe200000010ff */
[----:B------:R-:W-:Y:S01]  /*8ed0*/  FMUL R24, R38, R28 ;  /* 0x0000001c26187220 */ /* 0x000fe20000400000 */
[----:B------:R-:W-:Y:S01]  /*8ee0*/  F2FP.BF16.F32.PACK_AB R107, R19, R14 ;  /* 0x0000000e136b723e */ /* 0x000fe200000010ff */
[----:B------:R-:W-:Y:S01]  /*8ef0*/  FFMA R21, R41, R62, R21 ;  /* 0x0000003e29157223 */ /* 0x000fe20000000015 */
[----:B------:R-:W-:Y:S01]  /*8f00*/  LOP3.LUT R66, R72, 0xffff0000, RZ, 0xc0, !PT ;  /* 0xffff000048427812 */ /* 0x000fe200078ec0ff */
[C---:B------:R-:W-:Y:S01]  /*8f10*/  FMUL R25, R38.reuse, R29 ;  /* 0x0000001d26197220 */ /* 0x040fe20000400000 */
[----:B------:R-:W-:Y:S01]  /*8f20*/  SHF.L.U32 R67, R73, 0x10, RZ ;  /* 0x0000001049437819 */ /* 0x000fe200000006ff */
[----:B------:R1:W-:Y:S01]  /*8f30*/  STS.128 [R110+0x10], R104 ;  /* 0x000010686e007388 */ /* 0x0003e20000000c00 */
[----:B------:R-:W-:Y:S01]  /*8f40*/  FFMA R22, R41, R63, R22 ;  /* 0x0000003f29167223 */ /* 0x000fe20000000016 */
[----:B------:R-:W-:Y:S01]  /*8f50*/  LOP3.LUT R68, R73, 0xffff0000, RZ, 0xc0, !PT ;  /* 0xffff000049447812 */ /* 0x000fe200078ec0ff */
[----:B------:R-:W-:Y:S01]  /*8f60*/  FMUL R26, R38, R30 ;  /* 0x0000001e261a7220 */ /* 0x000fe20000400000 */
[C---:B------:R-:W-:Y:S01]  /*8f70*/  FFMA R27, R41.reuse, R64, R27 ;  /* 0x00000040291b7223 */ /* 0x040fe2000000001b */
[----:B------:R-:W-:Y:S01]  /*8f80*/  SHF.L.U32 R69, R74, 0x10, RZ ;  /* 0x000000104a457819 */ /* 0x000fe200000006ff */
[----:B------:R-:W-:Y:S01]  /*8f90*/  FMUL R31, R38, R31 ;  /* 0x0000001f261f7220 */ /* 0x000fe20000400000 */
[C---:B------:R-:W-:Y:S01]  /*8fa0*/  FFMA R24, R41.reuse, R65, R24 ;  /* 0x0000004129187223 */ /* 0x040fe20000000018 */
[----:B------:R-:W-:Y:S01]  /*8fb0*/  LOP3.LUT R70, R74, 0xffff0000, RZ, 0xc0, !PT ;  /* 0xffff00004a467812 */ /* 0x000fe200078ec0ff */
[C---:B------:R-:W-:Y:S01]  /*8fc0*/  FMUL R28, R38.reuse, R32 ;  /* 0x00000020261c7220 */ /* 0x040fe20000400000 */
[----:B------:R-:W-:Y:S01]  /*8fd0*/  FFMA R25, R41, R66, R25 ;  /* 0x0000004229197223 */ /* 0x000fe20000000019 */
[----:B------:R-:W-:Y:S01]  /*8fe0*/  SHF.L.U32 R71, R75, 0x10, RZ ;  /* 0x000000104b477819 */ /* 0x000fe200000006ff */
[C---:B------:R-:W-:Y:S01]  /*8ff0*/  FMUL R29, R38.reuse, R33 ;  /* 0x00000021261d7220 */ /* 0x040fe20000400000 */
[----:B------:R-:W-:Y:S01]  /*9000*/  FFMA R26, R41, R67, R26 ;  /* 0x00000043291a7223 */ /* 0x000fe2000000001a */
[----:B------:R-:W-:Y:S01]  /*9010*/  LOP3.LUT R72, R75, 0xffff0000, RZ, 0xc0, !PT ;  /* 0xffff00004b487812 */ /* 0x000fe200078ec0ff */
        /* <DEDUP_REMOVED lines=8> */
[----:B------:R-:W-:Y:S01]  /*90a0*/  FFMA R30, R41, R71, R30 ;  /* 0x00000047291e7223 */ /* 0x000fe2000000001e */
[----:B------:R-:W-:Y:S01]  /*90b0*/  F2FP.BF16.F32.PACK_AB R115, R27, R22 ;  /* 0x000000161b73723e */ /* 0x000fe200000010ff */
[----:B------:R-:W-:Y:S01]  /*90c0*/  FFMA R35, R41, R72, R35 ;  /* 0x0000004829237223 */ /* 0x000fe20000000023 */
[----:B------:R-:W-:Y:S02]  /*90d0*/  F2FP.BF16.F32.PACK_AB R116, R25, R24 ;  /* 0x000000181974723e */ /* 0x000fe400000010ff */
[----:B------:R-:W-:Y:S01]  /*90e0*/  F2FP.BF16.F32.PACK_AB R117, R31, R26 ;  /* 0x0000001a1f75723e */ /* 0x000fe200000010ff */
[----:B------:R1:W-:Y:S01]  /*90f0*/  STS.128 [R109+0x20], R112 ;  /* 0x000020706d007388 */ /* 0x0003e20000000c00 */
        /* <DEDUP_REMOVED lines=8> */
[----:B--2---:R-:W2:Y:S02]  /*9180*/  FENCE.VIEW.ASYNC.S ;  /* 0x00000000000073c6 */ /* 0x004ea40000000000 */
[----:B--2---:R-:W-:Y:S06]  /*9190*/  BAR.SYNC.DEFER_BLOCKING 0x1, 0x80 ;  /* 0x0042000000007b1d */ /* 0x004fec0000010000 */
[----:B------:R-:W-:Y:S05]  /*91a0*/  @P0 BRA `(.L_x_128) ;  /* 0x0000000000240947 */ /* 0x000fea0003800000 */
[----:B------:R-:W2:Y:S01]  /*91b0*/  LDCU.64 UR10, c[0x0][0x348] ;  /* 0x00006900ff0a77ac */ /* 0x000ea20008000a00 */
[----:B------:R-:W-:Y:S02]  /*91c0*/  UIADD3 UR9, UPT, UPT, UR49, 0x20, URZ ;  /* 0x0000002031097890 */ /* 0x000fe4000fffe0ff */
[----:B------:R-:W-:Y:S02]  /*91d0*/  UIADD3 UR8, UPT, UPT, UR46, 0x200, UR4 ;  /* 0x000002002e087890 */ /* 0x000fe4000fffe004 */
[----:B--2---:R-:W-:Y:S03]  /*91e0*/  UIADD3 UR6, UP0, UPT, UR10, 0xa80, URZ ;  /* 0x00000a800a067890 */ /* 0x004fe6000ff1e0ff */
[----:B------:R-:W-:Y:S01]  /*91f0*/  UMOV UR10, UR50 ;  /* 0x00000032000a7c82 */ /* 0x000fe20008000000 */
[----:B------:R-:W-:Y:S03]  /*9200*/  UIADD3.X UR7, UPT, UPT, URZ, UR11, URZ, UP0, !UPT ;  /* 0x0000000bff077290 */ /* 0x000fe600087fe4ff */
[----:B------:R-:W-:Y:S06]  /*9210*/  UMOV UR11, UR52 ;  /* 0x00000034000b7c82 */ /* 0x000fec0008000000 */
[----:B------:R2:W-:Y:S02]  /*9220*/  UTMASTG.3D [UR8], [UR6] ;  /* 0x00000008060073b5 */ /* 0x0005e40008010000 */
[----:B--2---:R0:W-:Y:S02]  /*9230*/  UTMACMDFLUSH ;  /* 0x00000000000079b7 */ /* 0x0041e40000000000 */
.L_x_128:
[----:B------:R-:W-:Y:S05]  /*9240*/  BSYNC.RECONVERGENT B0 ;  /* 0x0000000000007941 */ /* 0x000fea0003800200 */
.L_x_127:
[----:B------:R-:W-:Y:S01]  /*9250*/  UIADD3 UR4, UPT, UPT, UR44, 0x1, URZ ;  /* 0x000000012c047890 */ /* 0x000fe2000fffe0ff */
[----:B------:R-:W-:Y:S03]  /*9260*/  BSSY.RECONVERGENT B0, `(.L_x_129) ;  /* 0x0000008000007945 */ /* 0x000fe60003800200 */
[----:B------:R-:W-:Y:S04]  /*9270*/  UISETP.NE.AND UP0, UPT, UR4, 0x3, UPT ;  /* 0x000000030400788c */ /* 0x000fe8000bf05270 */
[----:B------:R-:W-:Y:S02]  /*9280*/  UISETP.EQ.XOR UP1, UPT, UR43, 0x3, !UP0 ;  /* 0x000000032b00788c */ /* 0x000fe4000c722a70 */
[----:B------:R-:W-:Y:S02]  /*9290*/  USEL UR45, UR4, URZ, UP0 ;  /* 0x000000ff042d7287 */ /* 0x000fe40008000000 */
[----:B------:R-:W-:Y:S04]  /*92a0*/  USEL UR5, URZ, 0x1, !UP1 ;  /* 0x00000001ff057887 */ /* 0x000fe8000c800000 */
[----:B------:R-:W-:Y:S01]  /*92b0*/  ULOP3.LUT UR54, UR54, UR5, URZ, 0x3c, !UPT ;  /* 0x0000000536367292 */ /* 0x000fe2000f8e3cff */
[----:B------:R-:W-:Y:S11]  /*92c0*/  @P0 BRA `(.L_x_130) ;  /* 0x0000000000040947 */ /* 0x000ff60003800000 */
[----:B------:R-:W-:Y:S04]  /*92d0*/  DEPBAR.LE SB0, 0x1 ;  /* 0x000080400000791a */ /* 0x000fe80000000000 */
.L_x_130:
[----:B------:R-:W-:Y:S05]  /*92e0*/  BSYNC.RECONVERGENT B0 ;  /* 0x0000000000007941 */ /* 0x000fea0003800200 */
.L_x_129:
[----:B------:R-:W-:Y:S01]  /*92f0*/  BAR.SYNC.DEFER_BLOCKING 0x1, 0x80 ;  /* 0x0042000000007b1d */ /* 0x000fe20000010000 */
[----:B------:R-:W-:Y:S01]  /*9300*/  UISETP.NE.AND UP0, UPT, UR53, -0x2, UPT ;  /* 0xfffffffe3500788c */ /* 0x000fe2000bf05270 */
[----:B------:R-:W-:Y:S08]  /*9310*/  IADD3 R0, PT, PT, R36, 0x1, RZ ;  /* 0x0000000124007810 */ /* 0x000ff00007ffe0ff */
[----:B------:R-:W-:Y:S05]  /*9320*/  BRA.U !UP0, `(.L_x_131) ;  /* 0x00000001082c7547 */ /* 0x000fea000b800000 */
[----:B------:R-:W-:Y:S01]  /*9330*/  ISETP.NE.AND P0, PT, R108, RZ, PT ;  /* 0x000000ff6c00720c */ /* 0x000fe20003f05270 */
[----:B------:R-:W-:Y:S01]  /*9340*/  IMAD.U32 R3, RZ, RZ, UR47 ;  /* 0x0000002fff037e24 */ /* 0x000fe2000f8e00ff */
[----:B------:R-:W-:Y:S11]  /*9350*/  R2UR UR4, R88 ;  /* 0x00000000580472ca */ /* 0x000ff600000e0000 */
[----:B------:R-:W-:Y:S02]  /*9360*/  @P0 LEA R3, R3, UR46, 0x3 ;  /* 0x0000002e03030c11 */ /* 0x000fe4000f8e18ff */
[----:B------:R-:W-:Y:S01]  /*9370*/  IMAD.U32 R2, RZ, RZ, UR4 ;  /* 0x00000004ff027e24 */ /* 0x000fe2000f8e00ff */
[----:B------:R-:W-:Y:S02]  /*9380*/  UIADD3 UR4, UPT, UPT, UR47, 0x1, URZ ;  /* 0x000000012f047890 */ /* 0x000fe4000fffe0ff */
[----:B------:R-:W-:Y:S02]  /*9390*/  @P0 VIADD R3, R3, 0x58 ;  /* 0x0000005803030836 */ /* 0x000fe40000000000 */
[----:B------:R-:W-:Y:S03]  /*93a0*/  UISETP.NE.AND UP0, UPT, UR4, 0x3, UPT ;  /* 0x000000030400788c */ /* 0x000fe6000bf05270 */
[----:B------:R-:W-:Y:S01]  /*93b0*/  @P0 PRMT R2, R2, 0x654, R3 ;  /* 0x0000065402020816 */ /* 0x000fe20000000003 */
[----:B------:R-:W-:Y:S03]  /*93c0*/  USEL UR47, UR4, URZ, UP0 ;  /* 0x000000ff042f7287 */ /* 0x000fe60008000000 */
[----:B------:R2:W-:Y:S09]  /*93d0*/  @P0 SYNCS.ARRIVE.TRANS64.RED.A1T0 RZ, [R2+URZ], RZ ;  /* 0x000000ff02ff09a7 */ /* 0x0005f200081004ff */
.L_x_131:
[----:B------:R-:W-:Y:S01]  /*93e0*/  R2UR UR6, R103 ;  /* 0x00000000670672ca */ /* 0x000fe200000e0000 */
[----:B------:R-:W-:Y:S01]  /*93f0*/  UIADD3 UR53, UPT, UPT, UR53, 0x2, URZ ;  /* 0x0000000235357890 */ /* 0x000fe2000fffe0ff */
[----:B------:R-:W-:Y:S01]  /*9400*/  R2UR UR5, R86 ;  /* 0x00000000560572ca */ /* 0x000fe200000e0000 */
[----:B------:R-:W-:Y:S01]  /*9410*/  UMOV UR52, UR63 ;  /* 0x0000003f00347c82 */ /* 0x000fe20008000000 */
[----:B------:R-:W-:Y:S02]  /*9420*/  R2UR UR4, R87 ;  /* 0x00000000570472ca */ /* 0x000fe400000e0000 */
[----:B------:R-:W-:Y:S02]  /*9430*/  ISETP.NE.AND P0, PT, R92, 0x2, PT ;  /* 0x000000025c00780c */ /* 0x000fe40003f05270 */
[----:B------:R-:W-:Y:S02]  /*9440*/  ISETP.NE.AND P1, PT, R0, 0x2, PT ;  /* 0x000000020000780c */ /* 0x000fe40003f25270 */
[----:B--2---:R-:W-:Y:S02]  /*9450*/  SEL R2, RZ, 0x1, P0 ;  /* 0x00000001ff027807 */ /* 0x004fe40000000000 */
[----:B------:R-:W-:Y:S01]  /*9460*/  SEL R3, RZ, 0x1, P1 ;  /* 0x00000001ff037807 */ /* 0x000fe20000800000 */
[----:B------:R-:W-:Y:S01]  /*9470*/  UISETP.NE.AND UP0, UPT, UR6, URZ, UPT ;  /* 0x000000ff0600728c */ /* 0x000fe2000bf05270 */
[----:B------:R-:W-:Y:S01]  /*9480*/  LOP3.LUT R95, R95, R2, RZ, 0x3c, !PT ;  /* 0x000000025f5f7212 */ /* 0x000fe200078e3cff */
[----:B------:R-:W-:Y:S01]  /*9490*/  UIADD3 UR28, UPT, UPT, UR36, UR5, URZ ;  /* 0x00000005241c7290 */ /* 0x000fe2000fffe0ff */
[----:B------:R-:W-:Y:S01]  /*94a0*/  LOP3.LUT R96, R96, R3, RZ, 0x3c, !PT ;  /* 0x0000000360607212 */ /* 0x000fe200078e3cff */
[----:B------:R-:W-:Y:S01]  /*94b0*/  UIADD3 UR26, UPT, UPT, UR37, UR4, URZ ;  /* 0x00000004251a7290 */ /* 0x000fe2000fffe0ff */
[----:B------:R-:W-:Y:S02]  /*94c0*/  SEL R92, R92, RZ, P0 ;  /* 0x000000ff5c5c7207 */ /* 0x000fe40000000000 */
[----:B------:R-:W-:Y:S02]  /*94d0*/  SEL R36, R0, RZ, P1 ;  /* 0x000000ff00247207 */ /* 0x000fe40000800000 */
[----:B------:R-:W-:Y:S07]  /*94e0*/  BRA.U UP0, `(.L_x_132) ;  /* 0xffffffd500807547 */ /* 0x000fee000b83ffff */
[----:B------:R-:W-:-:S13]  /*94f0*/  R2UR UR4, R89 ;  /* 0x00000000590472ca */ /* 0x000fda00000e0000 */
[----:B------:R-:W-:-:S09]  /*9500*/  UISETP.NE.AND UP0, UPT, UR4, URZ, UPT ;  /* 0x000000ff0400728c */ /* 0x000fd2000bf05270 */
[----:B------:R-:W-:Y:S05]  /*9510*/  BRA.U !UP0, `(.L_x_133) ;  /* 0x0000000108487547 */ /* 0x000fea000b800000 */
[----:B------:R-:W2:Y:S02]  /*9520*/  LDCU.64 UR4, c[0x0][0xc90] ;  /* 0x00019200ff0477ac */ /* 0x000ea40008000a00 */
[----:B--2---:R-:W-:-:S04]  /*9530*/  UISETP.NE.U32.AND UP0, UPT, UR4, URZ, UPT ;  /* 0x000000ff0400728c */ /* 0x004fc8000bf05070 */
[----:B------:R-:W-:-:S09]  /*9540*/  UISETP.NE.AND.EX UP0, UPT, UR5, URZ, UPT, UP0 ;  /* 0x000000ff0500728c */ /* 0x000fd2000bf05300 */
[----:B------:R-:W-:Y:S05]  /*9550*/  BRA.U UP0, `(.L_x_134) ;  /* 0x00000001000c7547 */ /* 0x000fea000b800000 */
[----:B------:R-:W-:-:S13]  /*9560*/  FSETP.NEU.AND P0, PT, R41, RZ, PT ;  /* 0x000000ff2900720b */ /* 0x000fda0003f0d000 */
[----:B------:R-:W-:Y:S05]  /*9570*/  @!P0 EXIT ;  /* 0x000000000000894d */ /* 0x000fea0003800000 */
[----:B------:R-:W-:Y:S05]  /*9580*/  BRA `(.L_x_133) ;  /* 0x00000000002c7947 */ /* 0x000fea0003800000 */
.L_x_134:
[----:B------:R-:W-:Y:S01]  /*9590*/  ISETP.NE.AND P0, PT, R91, RZ, PT ;  /* 0x000000ff5b00720c */ /* 0x000fe20003f05270 */
[----:B------:R-:W-:-:S12]  /*95a0*/  BSSY.RECONVERGENT B0, `(.L_x_133) ;  /* 0x0000009000007945 */ /* 0x000fd80003800200 */
[----:B------:R-:W-:Y:S05]  /*95b0*/  @P0 BRA `(.L_x_135) ;  /* 0x0000000000140947 */ /* 0x000fea0003800000 */
[----:B------:R-:W2:Y:S02]  /*95c0*/  LDCU.64 UR4, c[0x0][0xc88] ;  /* 0x00019100ff0477ac */ /* 0x000ea40008000a00 */
[----:B--2---:R-:W-:-:S04]  /*95d0*/  ISETP.NE.U32.AND P0, PT, RZ, UR4, PT ;  /* 0x00000004ff007c0c */ /* 0x004fc8000bf05070 */
[----:B------:R-:W-:-:S13]  /*95e0*/  ISETP.NE.AND.EX P0, PT, RZ, UR5, PT, P0 ;  /* 0x00000005ff007c0c */ /* 0x000fda000bf05300 */
[----:B------:R-:W-:Y:S05]  /*95f0*/  @!P0 EXIT ;  /* 0x000000000000894d */ /* 0x000fea0003800000 */
[----:B------:R-:W-:Y:S05]  /*9600*/  BRA `(.L_x_136) ;  /* 0x0000000000087947 */ /* 0x000fea0003800000 */
.L_x_135:
[----:B------:R-:W-:-:S13]  /*9610*/  FSETP.NEU.AND P0, PT, R41, RZ, PT ;  /* 0x000000ff2900720b */ /* 0x000fda0003f0d000 */
[----:B------:R-:W-:Y:S05]  /*9620*/  @!P0 EXIT ;  /* 0x000000000000894d */ /* 0x000fea0003800000 */
.L_x_136:
[----:B------:R-:W-:Y:S05]  /*9630*/  BSYNC.RECONVERGENT B0 ;  /* 0x0000000000007941 */ /* 0x000fea0003800200 */
.L_x_133:
[----:B------:R-:W-:Y:S01]  /*9640*/  R2UR UR5, R88 ;  /* 0x00000000580572ca */ /* 0x000fe200000e0000 */
[----:B------:R-:W-:Y:S01]  /*9650*/  ULEA UR4, UR47, UR46, 0x3 ;  /* 0x0000002e2f047291 */ /* 0x000fe2000f8e18ff */
[----:B------:R-:W-:-:S04]  /*9660*/  DEPBAR.LE SB0, 0x0 ;  /* 0x000080000000791a */ /* 0x000fc80000000000 */
[----:B------:R-:W-:-:S07]  /*9670*/  UIADD3 UR4, UPT, UPT, UR4, 0x58, URZ ;  /* 0x0000005804047890 */ /* 0x000fce000fffe0ff */
[----:B------:R-:W-:-:S09]  /*9680*/  UPRMT UR4, UR5, 0x654, UR4 ;  /* 0x0000065405047896 */ /* 0x000fd20008000004 */
[----:B------:R-:W-:Y:S01]  /*9690*/  SYNCS.ARRIVE.TRANS64.RED.A1T0 RZ, [UR4], RZ ;  /* 0x000000ffffff79a7 */ /* 0x000fe20008100404 */
[----:B------:R-:W-:Y:S05]  /*96a0*/  EXIT ;  /* 0x000000000000794d */ /* 0x000fea0003800000 */
.L_x_24:
[----:B-1----:R1:W2:Y:S02]  /*96b0*/  SYNCS.PHASECHK.TRANS64.TRYWAIT P0, [R3+URZ+0xd0], R2 ;  /* 0x0000d002030075a7 */ /* 0x0022a400080011ff */
[----:B--2---:R-:W-:Y:S05]  /*96c0*/  @!P0 NANOSLEEP.SYNCS 0x989680 ;  /* 0x009896800000895d */ /* 0x004fea0003900000 */
[----:B------:R-:W2:Y:S02]  /*96d0*/  @!P0 SYNCS.PHASECHK.TRANS64 P0, [R3+URZ+0xd0], R2 ;  /* 0x0000d002030085a7 */ /* 0x000ea400080010ff */
[----:B--2---:R-:W-:Y:S05]  /*96e0*/  @!P0 BRA `(.L_x_24) ;  /* 0xfffffffc00f08947 */ /* 0x004fea000383ffff */
[----:B------:R-:W-:Y:S05]  /*96f0*/  BRA `(.L_x_137) ;  /* 0xffffff8400447947 */ /* 0x000fea000383ffff */
.L_x_27:
[----:B-1----:R-:W-:-:S07]  /*9700*/  MOV R0, UR6 ;  /* 0x0000000600007c02 */ /* 0x002fce0008000f00 */
.L_x_138:
[----:B-1----:R1:W2:Y:S02]  /*9710*/  SYNCS.PHASECHK.TRANS64.TRYWAIT P0, [R0+URZ+0x20], R3 ;  /* 0x00002003000075a7 */ /* 0x0022a400080011ff */
[----:B--2---:R-:W-:Y:S05]  /*9720*/  @!P0 NANOSLEEP.SYNCS 0x989680 ;  /* 0x009896800000895d */ /* 0x004fea0003900000 */
[----:B------:R-:W2:Y:S02]  /*9730*/  @!P0 SYNCS.PHASECHK.TRANS64 P0, [R0+URZ+0x20], R3 ;  /* 0x00002003000085a7 */ /* 0x000ea400080010ff */
[----:B--2---:R-:W-:Y:S05]  /*9740*/  @!P0 BRA `(.L_x_138) ;  /* 0xfffffffc00f08947 */ /* 0x004fea000383ffff */
[----:B------:R-:W-:Y:S05]  /*9750*/  BRA `(.L_x_26) ;  /* 0xffffff8400bc7947 */ /* 0x000fea000383ffff */
.L_x_36:
[----:B-1----:R-:W-:-:S07]  /*9760*/  MOV R0, UR14 ;  /* 0x0000000e00007c02 */ /* 0x002fce0008000f00 */
.L_x_139:
[----:B-1----:R1:W2:Y:S02]  /*9770*/  SYNCS.PHASECHK.TRANS64.TRYWAIT P0, [R0+URZ+0x20], R3 ;  /* 0x00002003000075a7 */ /* 0x0022a400080011ff */
[----:B--2---:R-:W-:Y:S05]  /*9780*/  @!P0 NANOSLEEP.SYNCS 0x989680 ;  /* 0x009896800000895d */ /* 0x004fea0003900000 */
[----:B------:R-:W2:Y:S02]  /*9790*/  @!P0 SYNCS.PHASECHK.TRANS64 P0, [R0+URZ+0x20], R3 ;  /* 0x00002003000085a7 */ /* 0x000ea400080010ff */
[----:B--2---:R-:W-:Y:S05]  /*97a0*/  @!P0 BRA `(.L_x_139) ;  /* 0xfffffffc00f08947 */ /* 0x004fea000383ffff */
[----:B------:R-:W-:Y:S05]  /*97b0*/  BRA `(.L_x_35) ;  /* 0xffffff8c000c7947 */ /* 0x000fea000383ffff */
.L_x_43:
[----:B-1----:R1:W4:Y:S02]  /*97c0*/  SYNCS.PHASECHK.TRANS64.TRYWAIT P0, [R3+URZ+0x80], R0 ;  /* 0x00008000030075a7 */ /* 0x00232400080011ff */
[----:B----4-:R-:W-:Y:S05]  /*97d0*/  @!P0 NANOSLEEP.SYNCS 0x989680 ;  /* 0x009896800000895d */ /* 0x010fea0003900000 */
[----:B------:R-:W4:Y:S02]  /*97e0*/  @!P0 SYNCS.PHASECHK.TRANS64 P0, [R3+URZ+0x80], R0 ;  /* 0x00008000030085a7 */ /* 0x000f2400080010ff */
[----:B----4-:R-:W-:Y:S05]  /*97f0*/  @!P0 BRA `(.L_x_43) ;  /* 0xfffffffc00f08947 */ /* 0x010fea000383ffff */
[----:B------:R-:W-:Y:S05]  /*9800*/  BRA `(.L_x_140) ;  /* 0xffffff90003c7947 */ /* 0x000fea000383ffff */
.L_x_47:
[----:B-1----:R-:W-:-:S07]  /*9810*/  MOV R0, UR4 ;  /* 0x0000000400007c02 */ /* 0x002fce0008000f00 */
.L_x_141:
[----:B-1----:R1:W2:Y:S02]  /*9820*/  SYNCS.PHASECHK.TRANS64.TRYWAIT P0, [R0+URZ], R3 ;  /* 0x00000003000075a7 */ /* 0x0022a400080011ff */
[----:B--2---:R-:W-:Y:S05]  /*9830*/  @!P0 NANOSLEEP.SYNCS 0x989680 ;  /* 0x009896800000895d */ /* 0x004fea0003900000 */
[----:B------:R-:W2:Y:S02]  /*9840*/  @!P0 SYNCS.PHASECHK.TRANS64 P0, [R0+URZ], R3 ;  /* 0x00000003000085a7 */ /* 0x000ea400080010ff */
[----:B--2---:R-:W-:Y:S05]  /*9850*/  @!P0 BRA `(.L_x_141) ;  /* 0xfffffffc00f08947 */ /* 0x004fea000383ffff */
[----:B------:R-:W-:Y:S05]  /*9860*/  BRA `(.L_x_142) ;  /* 0xffffff9400e87947 */ /* 0x000fea000383ffff */
.L_x_48:
[----:B------:R-:W-:-:S07]  /*9870*/  MOV R0, UR5 ;  /* 0x0000000500007c02 */ /* 0x000fce0008000f00 */
.L_x_143:
[----:B-1----:R1:W2:Y:S02]  /*9880*/  SYNCS.PHASECHK.TRANS64.TRYWAIT P0, [R0+URZ], R3 ;  /* 0x00000003000075a7 */ /* 0x0022a400080011ff */
[----:B--2---:R-:W-:Y:S05]  /*9890*/  @!P0 NANOSLEEP.SYNCS 0x989680 ;  /* 0x009896800000895d */ /* 0x004fea0003900000 */
[----:B------:R-:W2:Y:S02]  /*98a0*/  @!P0 SYNCS.PHASECHK.TRANS64 P0, [R0+URZ], R3 ;  /* 0x00000003000085a7 */ /* 0x000ea400080010ff */
[----:B--2---:R-:W-:Y:S05]  /*98b0*/  @!P0 BRA `(.L_x_143) ;  /* 0xfffffffc00f08947 */ /* 0x004fea000383ffff */
[----:B------:R-:W-:Y:S05]  /*98c0*/  BRA `(.L_x_144) ;  /* 0xffffff9400f47947 */ /* 0x000fea000383ffff */
.L_x_49:
[----:B------:R-:W-:-:S07]  /*98d0*/  MOV R0, UR5 ;  /* 0x0000000500007c02 */ /* 0x000fce0008000f00 */
.L_x_145:
[----:B-1----:R1:W2:Y:S02]  /*98e0*/  SYNCS.PHASECHK.TRANS64.TRYWAIT P0, [R0+URZ], R3 ;  /* 0x00000003000075a7 */ /* 0x0022a400080011ff */
[----:B--2---:R-:W-:Y:S05]  /*98f0*/  @!P0 NANOSLEEP.SYNCS 0x989680 ;  /* 0x009896800000895d */ /* 0x004fea0003900000 */
[----:B------:R-:W2:Y:S02]  /*9900*/  @!P0 SYNCS.PHASECHK.TRANS64 P0, [R0+URZ], R3 ;  /* 0x00000003000085a7 */ /* 0x000ea400080010ff */
[----:B--2---:R-:W-:Y:S05]  /*9910*/  @!P0 BRA `(.L_x_145) ;  /* 0xfffffffc00f08947 */ /* 0x004fea000383ffff */
[----:B------:R-:W-:Y:S05]  /*9920*/  BRA `(.L_x_146) ;  /* 0xffffff9800007947 */ /* 0x000fea000383ffff */
.L_x_52:
[----:B--2---:R2:W3:Y:S02]  /*9930*/  SYNCS.PHASECHK.TRANS64.TRYWAIT P0, [R0+URZ+0xc0], R9 ;  /* 0x0000c009000075a7 */ /* 0x0044e400080011ff */
[----:B---3--:R-:W-:Y:S05]  /*9940*/  @!P0 NANOSLEEP.SYNCS 0x989680 ;  /* 0x009896800000895d */ /* 0x008fea0003900000 */
[----:B------:R-:W3:Y:S02]  /*9950*/  @!P0 SYNCS.PHASECHK.TRANS64 P0, [R0+URZ+0xc0], R9 ;  /* 0x0000c009000085a7 */ /* 0x000ee400080010ff */
[----:B---3--:R-:W-:Y:S05]  /*9960*/  @!P0 BRA `(.L_x_52) ;  /* 0xfffffffc00f08947 */ /* 0x008fea000383ffff */
[----:B------:R-:W-:Y:S05]  /*9970*/  BRA `(.L_x_147) ;  /* 0xffffff9800687947 */ /* 0x000fea000383ffff */
.L_x_53:
[----:B------:R-:W-:-:S07]  /*9980*/  MOV R0, UR4 ;  /* 0x0000000400007c02 */ /* 0x000fce0008000f00 */
.L_x_148:
[----:B--2---:R2:W3:Y:S02]  /*9990*/  SYNCS.PHASECHK.TRANS64.TRYWAIT P0, [R0+URZ+0x90], R11 ;  /* 0x0000900b000075a7 */ /* 0x0044e400080011ff */
[----:B---3--:R-:W-:Y:S05]  /*99a0*/  @!P0 NANOSLEEP.SYNCS 0x989680 ;  /* 0x009896800000895d */ /* 0x008fea0003900000 */
[----:B------:R-:W3:Y:S02]  /*99b0*/  @!P0 SYNCS.PHASECHK.TRANS64 P0, [R0+URZ+0x90], R11 ;  /* 0x0000900b000085a7 */ /* 0x000ee400080010ff */
[----:B---3--:R-:W-:Y:S05]  /*99c0*/  @!P0 BRA `(.L_x_148) ;  /* 0xfffffffc00f08947 */ /* 0x008fea000383ffff */
[----:B------:R-:W-:Y:S05]  /*99d0*/  BRA `(.L_x_149) ;  /* 0xffffff9800787947 */ /* 0x000fea000383ffff */
.L_x_54:
[----:B--2---:R2:W3:Y:S02]  /*99e0*/  SYNCS.PHASECHK.TRANS64.TRYWAIT P1, [R0+URZ+0x80], R9 ;  /* 0x00008009000075a7 */ /* 0x0044e400080211ff */
[----:B---3--:R-:W-:Y:S05]  /*99f0*/  @!P1 NANOSLEEP.SYNCS 0x989680 ;  /* 0x009896800000995d */ /* 0x008fea0003900000 */
[----:B------:R-:W3:Y:S02]  /*9a00*/  @!P1 SYNCS.PHASECHK.TRANS64 P1, [R0+URZ+0x80], R9 ;  /* 0x00008009000095a7 */ /* 0x000ee400080210ff */
[----:B---3--:R-:W-:Y:S05]  /*9a10*/  @!P1 BRA `(.L_x_54) ;  /* 0xfffffffc00f09947 */ /* 0x008fea000383ffff */
[----:B------:R-:W-:Y:S05]  /*9a20*/  BRA `(.L_x_150) ;  /* 0xffffff9800a87947 */ /* 0x000fea000383ffff */
.L_x_57:
[----:B------:R-:W-:-:S07]  /*9a30*/  MOV R0, UR4 ;  /* 0x0000000400007c02 */ /* 0x000fce0008000f00 */
.L_x_151:
[----:B--2---:R2:W3:Y:S02]  /*9a40*/  SYNCS.PHASECHK.TRANS64.TRYWAIT P0, [R0+URZ+0x90], R3 ;  /* 0x00009003000075a7 */ /* 0x0044e400080011ff */
[----:B---3--:R-:W-:Y:S05]  /*9a50*/  @!P0 NANOSLEEP.SYNCS 0x989680 ;  /* 0x009896800000895d */ /* 0x008fea0003900000 */
[----:B------:R-:W3:Y:S02]  /*9a60*/  @!P0 SYNCS.PHASECHK.TRANS64 P0, [R0+URZ+0x90], R3 ;  /* 0x00009003000085a7 */ /* 0x000ee400080010ff */
[----:B---3--:R-:W-:Y:S05]  /*9a70*/  @!P0 BRA `(.L_x_151) ;  /* 0xfffffffc00f08947 */ /* 0x008fea000383ffff */
[----:B------:R-:W-:Y:S05]  /*9a80*/  BRA `(.L_x_56) ;  /* 0xffffff9800fc7947 */ /* 0x000fea000383ffff */
.L_x_66:
[----:B--2---:R-:W-:-:S04]  /*9a90*/  MOV R7, UR5 ;  /* 0x0000000500077c02 */ /* 0x004fc80008000f00 */
[----:B------:R2:W3:Y:S03]  /*9aa0*/  SYNCS.PHASECHK.TRANS64.TRYWAIT P0, [R7+URZ+0x8], R8 ;  /* 0x00000808070075a7 */ /* 0x0004e600080011ff */
[----:B---3--:R-:W-:Y:S05]  /*9ab0*/  @!P0 NANOSLEEP.SYNCS 0x989680 ;  /* 0x009896800000895d */ /* 0x008fea0003900000 */
[----:B------:R-:W3:Y:S02]  /*9ac0*/  @!P0 SYNCS.PHASECHK.TRANS64 P0, [R7+URZ+0x8], R8 ;  /* 0x00000808070085a7 */ /* 0x000ee400080010ff */
[----:B---3--:R-:W-:Y:S05]  /*9ad0*/  @!P0 BRA `(.L_x_66) ;  /* 0xfffffffc00ec8947 */ /* 0x008fea000383ffff */
[----:B------:R-:W-:Y:S05]  /*9ae0*/  BRA `(.L_x_65) ;  /* 0xffffff9c00bc7947 */ /* 0x000fea000383ffff */
.L_x_68:
[----:B------:R-:W-:Y:S01]  /*9af0*/  BSSY B0, `(.L_x_152) ;  /* 0x0000006000007945 */ /* 0x000fe20003800000 */
[----:B------:R-:W-:-:S07]  /*9b00*/  MOV R15, 0xffffffff ;  /* 0xffffffff000f7802 */ /* 0x000fce0000000f00 */
[----:B-12--5:R-:W-:Y:S05]  /*9b10*/  WARPSYNC.COLLECTIVE R15, `(.L_x_153) ;  /* 0x000000000f0c7348 */ /* 0x026fea0003c00000 */
[----:B------:R-:W-:Y:S02]  /*9b20*/  ELECT P6, UR79, PT ;  /* 0x00000000004f782f */ /* 0x000fe400038c0000 */
[----:B------:R-:W-:Y:S01]  /*9b30*/  MOV R14, UR79 ;  /* 0x0000004f000e7c02 */ /* 0x000fe20008000f00 */
[----:B-12--5:R-:W-:Y:S10]  /*9b40*/  ENDCOLLECTIVE ;  /* 0x000000000000791b */ /* 0x026ff40003800000 */
.L_x_153:
[----:B------:R-:W-:Y:S05]  /*9b50*/  BSYNC B0 ;  /* 0x0000000000007941 */ /* 0x000fea0003800000 */
.L_x_152:
[----:B------:R-:W-:Y:S01]  /*9b60*/  PLOP3.LUT P0, PT, P6, PT, PT, 0x80, 0x8 ;  /* 0x000000000008781c */ /* 0x000fe2000370f070 */
[----:B------:R-:W-:-:S12]  /*9b70*/  BRA `(.L_x_154) ;  /* 0xffffff9c00ec7947 */ /* 0x000fd8000383ffff */
.L_x_70:
[----:B--2---:R-:W-:-:S04]  /*9b80*/  MOV R5, UR5 ;  /* 0x0000000500057c02 */ /* 0x004fc80008000f00 */
[----:B------:R2:W3:Y:S03]  /*9b90*/  SYNCS.PHASECHK.TRANS64.TRYWAIT P0, [R5+URZ+0x8], R6 ;  /* 0x00000806050075a7 */ /* 0x0004e600080011ff */
[----:B---3--:R-:W-:Y:S05]  /*9ba0*/  @!P0 NANOSLEEP.SYNCS 0x989680 ;  /* 0x009896800000895d */ /* 0x008fea0003900000 */
[----:B------:R-:W3:Y:S02]  /*9bb0*/  @!P0 SYNCS.PHASECHK.TRANS64 P0, [R5+URZ+0x8], R6 ;  /* 0x00000806050085a7 */ /* 0x000ee400080010ff */
[----:B---3--:R-:W-:Y:S05]  /*9bc0*/  @!P0 BRA `(.L_x_70) ;  /* 0xfffffffc00ec8947 */ /* 0x008fea000383ffff */
[----:B------:R-:W-:Y:S05]  /*9bd0*/  BRA `(.L_x_69) ;  /* 0xffffff9c00f07947 */ /* 0x000fea000383ffff */
.L_x_71:
[----:B-1----:R1:W2:Y:S02]  /*9be0*/  SYNCS.PHASECHK.TRANS64.TRYWAIT P0, [R8+URZ+0x80], R3 ;  /* 0x00008003080075a7 */ /* 0x0022a400080011ff */
[----:B--2---:R-:W-:Y:S05]  /*9bf0*/  @!P0 NANOSLEEP.SYNCS 0x989680 ;  /* 0x009896800000895d */ /* 0x004fea0003900000 */
[----:B------:R-:W2:Y:S02]  /*9c00*/  @!P0 SYNCS.PHASECHK.TRANS64 P0, [R8+URZ+0x80], R3 ;  /* 0x00008003080085a7 */ /* 0x000ea400080010ff */
[----:B--2---:R-:W-:Y:S05]  /*9c10*/  @!P0 BRA `(.L_x_71) ;  /* 0xfffffffc00f08947 */ /* 0x004fea000383ffff */
[----:B------:R-:W-:Y:S05]  /*9c20*/  BRA `(.L_x_155) ;  /* 0xffffffa4009c7947 */ /* 0x000fea000383ffff */
.L_x_75:
[----:B------:R-:W-:-:S07]  /*9c30*/  MOV R3, UR71 ;  /* 0x0000004700037c02 */ /* 0x000fce0008000f00 */
.L_x_156:
[----:B-1----:R1:W2:Y:S02]  /*9c40*/  SYNCS.PHASECHK.TRANS64.TRYWAIT P0, [R3+URZ+0xb0], R4 ;  /* 0x0000b004030075a7 */ /* 0x0022a400080011ff */
[----:B--2---:R-:W-:Y:S05]  /*9c50*/  @!P0 NANOSLEEP.SYNCS 0x989680 ;  /* 0x009896800000895d */ /* 0x004fea0003900000 */
[----:B------:R-:W2:Y:S02]  /*9c60*/  @!P0 SYNCS.PHASECHK.TRANS64 P0, [R3+URZ+0xb0], R4 ;  /* 0x0000b004030085a7 */ /* 0x000ea400080010ff */
[----:B--2---:R-:W-:Y:S05]  /*9c70*/  @!P0 BRA `(.L_x_156) ;  /* 0xfffffffc00f08947 */ /* 0x004fea000383ffff */
[----:B------:R-:W-:Y:S05]  /*9c80*/  BRA `(.L_x_157) ;  /* 0xffffffac00387947 */ /* 0x000fea000383ffff */
.L_x_78:
[----:B------:R-:W-:Y:S07]  /*9c90*/  MOV R3, UR15 ;  /* 0x0000000f00037c02 */ /* 0x000fee0008000f00 */
.L_x_158:
[----:B-1----:R1:W2:Y:S02]  /*9ca0*/  SYNCS.PHASECHK.TRANS64.TRYWAIT P0, [R3+URZ], R4 ;  /* 0x00000004030075a7 */ /* 0x0022a400080011ff */
[----:B--2---:R-:W-:Y:S05]  /*9cb0*/  @!P0 NANOSLEEP.SYNCS 0x989680 ;  /* 0x009896800000895d */ /* 0x004fea0003900000 */
[----:B------:R-:W2:Y:S02]  /*9cc0*/  @!P0 SYNCS.PHASECHK.TRANS64 P0, [R3+URZ], R4 ;  /* 0x00000004030085a7 */ /* 0x000ea400080010ff */
[----:B--2---:R-:W-:Y:S05]  /*9cd0*/  @!P0 BRA `(.L_x_158) ;  /* 0xfffffffc00f08947 */ /* 0x004fea000383ffff */
[----:B------:R-:W-:Y:S05]  /*9ce0*/  BRA `(.L_x_77) ;  /* 0xffffffb000087947 */ /* 0x000fea000383ffff */
.L_x_82:
[----:B-1----:R-:W-:-:S07]  /*9cf0*/  MOV R2, UR4 ;  /* 0x0000000400027c02 */ /* 0x002fce0008000f00 */
.L_x_159:
[----:B-1----:R1:W2:Y:S02]  /*9d00*/  SYNCS.PHASECHK.TRANS64.TRYWAIT P0, [R2+URZ], R3 ;  /* 0x00000003020075a7 */ /* 0x0022a400080011ff */
[----:B--2---:R-:W-:Y:S05]  /*9d10*/  @!P0 NANOSLEEP.SYNCS 0x989680 ;  /* 0x009896800000895d */ /* 0x004fea0003900000 */
[----:B------:R-:W2:Y:S02]  /*9d20*/  @!P0 SYNCS.PHASECHK.TRANS64 P0, [R2+URZ], R3 ;  /* 0x00000003020085a7 */ /* 0x000ea400080010ff */
[----:B--2---:R-:W-:Y:S05]  /*9d30*/  @!P0 BRA `(.L_x_159) ;  /* 0xfffffffc00f08947 */ /* 0x004fea000383ffff */
[----:B------:R-:W-:Y:S05]  /*9d40*/  BRA `(.L_x_160) ;  /* 0xffffffb400747947 */ /* 0x000fea000383ffff */
.L_x_85:
[----:B------:R-:W-:-:S07]  /*9d50*/  MOV R2, UR29 ;  /* 0x0000001d00027c02 */ /* 0x000fce0008000f00 */
.L_x_161:
[----:B-1----:R1:W2:Y:S02]  /*9d60*/  SYNCS.PHASECHK.TRANS64.TRYWAIT P1, [R2+URZ+0xe0], R3 ;  /* 0x0000e003020075a7 */ /* 0x0022a400080211ff */
[----:B--2---:R-:W-:Y:S05]  /*9d70*/  @!P1 NANOSLEEP.SYNCS 0x989680 ;  /* 0x009896800000995d */ /* 0x004fea0003900000 */
[----:B------:R-:W2:Y:S02]  /*9d80*/  @!P1 SYNCS.PHASECHK.TRANS64 P1, [R2+URZ+0xe0], R3 ;  /* 0x0000e003020095a7 */ /* 0x000ea400080210ff */
[----:B--2---:R-:W-:Y:S05]  /*9d90*/  @!P1 BRA `(.L_x_161) ;  /* 0xfffffffc00f09947 */ /* 0x004fea000383ffff */
[----:B------:R-:W-:Y:S05]  /*9da0*/  BRA `(.L_x_162) ;  /* 0xffffffb400c47947 */ /* 0x000fea000383ffff */
.L_x_90:
[----:B--2---:R2:W3:Y:S02]  /*9db0*/  SYNCS.PHASECHK.TRANS64.TRYWAIT P0, [R8+URZ+0x80], R5 ;  /* 0x00008005080075a7 */ /* 0x0044e400080011ff */
[----:B---3--:R-:W-:Y:S05]  /*9dc0*/  @!P0 NANOSLEEP.SYNCS 0x989680 ;  /* 0x009896800000895d */ /* 0x008fea0003900000 */
[----:B------:R-:W3:Y:S02]  /*9dd0*/  @!P0 SYNCS.PHASECHK.TRANS64 P0, [R8+URZ+0x80], R5 ;  /* 0x00008005080085a7 */ /* 0x000ee400080010ff */
[----:B---3--:R-:W-:Y:S05]  /*9de0*/  @!P0 BRA `(.L_x_90) ;  /* 0xfffffffc00f08947 */ /* 0x008fea000383ffff */
[----:B------:R-:W-:Y:S05]  /*9df0*/  BRA `(.L_x_163) ;  /* 0xffffffb800f47947 */ /* 0x000fea000383ffff */
.L_x_93:
[----:B------:R-:W-:Y:S07]  /*9e00*/  MOV R0, UR24 ;  /* 0x0000001800007c02 */ /* 0x000fee0008000f00 */
.L_x_164:
[----:B--2---:R2:W3:Y:S02]  /*9e10*/  SYNCS.PHASECHK.TRANS64.TRYWAIT P1, [R0+URZ+0x78], R5 ;  /* 0x00007805000075a7 */ /* 0x0044e400080211ff */
[----:B---3--:R-:W-:Y:S05]  /*9e20*/  @!P1 NANOSLEEP.SYNCS 0x989680 ;  /* 0x009896800000995d */ /* 0x008fea0003900000 */
[----:B------:R-:W3:Y:S02]  /*9e30*/  @!P1 SYNCS.PHASECHK.TRANS64 P1, [R0+URZ+0x78], R5 ;  /* 0x00007805000095a7 */ /* 0x000ee400080210ff */
[----:B---3--:R-:W-:Y:S05]  /*9e40*/  @!P1 BRA `(.L_x_164) ;  /* 0xfffffffc00f09947 */ /* 0x008fea000383ffff */
[----:B------:R-:W-:Y:S05]  /*9e50*/  BRA `(.L_x_92) ;  /* 0xffffffc0006c7947 */ /* 0x000fea000383ffff */
.L_x_96:
[----:B------:R-:W-:Y:S07]  /*9e60*/  MOV R0, UR4 ;  /* 0x0000000400007c02 */ /* 0x000fee0008000f00 */
.L_x_165:
[----:B--2---:R2:W3:Y:S02]  /*9e70*/  SYNCS.PHASECHK.TRANS64.TRYWAIT P0, [R0+URZ+0x58], R5 ;  /* 0x00005805000075a7 */ /* 0x0044e400080011ff */
[----:B---3--:R-:W-:Y:S05]  /*9e80*/  @!P0 NANOSLEEP.SYNCS 0x989680 ;  /* 0x009896800000895d */ /* 0x008fea0003900000 */
[----:B------:R-:W3:Y:S02]  /*9e90*/  @!P0 SYNCS.PHASECHK.TRANS64 P0, [R0+URZ+0x58], R5 ;  /* 0x00005805000085a7 */ /* 0x000ee400080010ff */
[----:B---3--:R-:W-:Y:S05]  /*9ea0*/  @!P0 BRA `(.L_x_165) ;  /* 0xfffffffc00f08947 */ /* 0x008fea000383ffff */
[----:B------:R-:W-:Y:S05]  /*9eb0*/  BRA `(.L_x_166) ;  /* 0xffffffc000c87947 */ /* 0x000fea000383ffff */
.L_x_97:
[----:B------:R-:W-:Y:S07]  /*9ec0*/  MOV R5, UR5 ;  /* 0x0000000500057c02 */ /* 0x000fee0008000f00 */
.L_x_167:
[----:B--2---:R2:W3:Y:S02]  /*9ed0*/  SYNCS.PHASECHK.TRANS64.TRYWAIT P0, [R5+URZ+0x58], R0 ;  /* 0x00005800050075a7 */ /* 0x0044e400080011ff */
[----:B---3--:R-:W-:Y:S05]  /*9ee0*/  @!P0 NANOSLEEP.SYNCS 0x989680 ;  /* 0x009896800000895d */ /* 0x008fea0003900000 */
[----:B------:R-:W3:Y:S02]  /*9ef0*/  @!P0 SYNCS.PHASECHK.TRANS64 P0, [R5+URZ+0x58], R0 ;  /* 0x00005800050085a7 */ /* 0x000ee400080010ff */
[----:B---3--:R-:W-:Y:S05]  /*9f00*/  @!P0 BRA `(.L_x_167) ;  /* 0xfffffffc00f08947 */ /* 0x008fea000383ffff */
[----:B------:R-:W-:Y:S05]  /*9f10*/  BRA `(.L_x_168) ;  /* 0xffffffc400347947 */ /* 0x000fea000383ffff */
.L_x_99:
[----:B------:R-:W-:-:S07]  /*9f20*/  MOV R0, UR4 ;  /* 0x0000000400007c02 */ /* 0x000fce0008000f00 */
.L_x_169:
[----:B--2---:R2:W3:Y:S02]  /*9f30*/  SYNCS.PHASECHK.TRANS64.TRYWAIT P0, [R0+URZ], R3 ;  /* 0x00000003000075a7 */ /* 0x0044e400080011ff */
[----:B---3--:R-:W-:Y:S05]  /*9f40*/  @!P0 NANOSLEEP.SYNCS 0x989680 ;  /* 0x009896800000895d */ /* 0x008fea0003900000 */
[----:B------:R-:W3:Y:S02]  /*9f50*/  @!P0 SYNCS.PHASECHK.TRANS64 P0, [R0+URZ], R3 ;  /* 0x00000003000085a7 */ /* 0x000ee400080010ff */
[----:B---3--:R-:W-:Y:S05]  /*9f60*/  @!P0 BRA `(.L_x_169) ;  /* 0xfffffffc00f08947 */ /* 0x008fea000383ffff */
[----:B------:R-:W-:Y:S05]  /*9f70*/  BRA `(.L_x_170) ;  /* 0xffffffc400cc7947 */ /* 0x000fea000383ffff */
.L_x_100:
[----:B------:R-:W-:-:S07]  /*9f80*/  MOV R0, UR5 ;  /* 0x0000000500007c02 */ /* 0x000fce0008000f00 */
.L_x_171:
[----:B--2---:R2:W3:Y:S02]  /*9f90*/  SYNCS.PHASECHK.TRANS64.TRYWAIT P0, [R0+URZ], R3 ;  /* 0x00000003000075a7 */ /* 0x0044e400080011ff */
[----:B---3--:R-:W-:Y:S05]  /*9fa0*/  @!P0 NANOSLEEP.SYNCS 0x989680 ;  /* 0x009896800000895d */ /* 0x008fea0003900000 */
[----:B------:R-:W3:Y:S02]  /*9fb0*/  @!P0 SYNCS.PHASECHK.TRANS64 P0, [R0+URZ], R3 ;  /* 0x00000003000085a7 */ /* 0x000ee400080010ff */
[----:B---3--:R-:W-:Y:S05]  /*9fc0*/  @!P0 BRA `(.L_x_171) ;  /* 0xfffffffc00f08947 */ /* 0x008fea000383ffff */
[----:B------:R-:W-:Y:S05]  /*9fd0*/  BRA `(.L_x_172) ;  /* 0xffffffc400d87947 */ /* 0x000fea000383ffff */
.L_x_102:
[----:B--2---:R2:W3:Y:S02]  /*9fe0*/  SYNCS.PHASECHK.TRANS64.TRYWAIT P0, [R3+URZ+0x80], R0 ;  /* 0x00008000030075a7 */ /* 0x0044e400080011ff */
[----:B---3--:R-:W-:Y:S05]  /*9ff0*/  @!P0 NANOSLEEP.SYNCS 0x989680 ;  /* 0x009896800000895d */ /* 0x008fea0003900000 */
[----:B------:R-:W3:Y:S02]  /*a000*/  @!P0 SYNCS.PHASECHK.TRANS64 P0, [R3+URZ+0x80], R0 ;  /* 0x00008000030085a7 */ /* 0x000ee400080010ff */
[----:B---3--:R-:W-:Y:S05]  /*a010*/  @!P0 BRA `(.L_x_102) ;  /* 0xfffffffc00f08947 */ /* 0x008fea000383ffff */
[----:B------:R-:W-:Y:S05]  /*a020*/  BRA `(.L_x_173) ;  /* 0xffffffc800c47947 */ /* 0x000fea000383ffff */
.L_x_112:
[----:B-1----:R1:W2:Y:S02]  /*a030*/  SYNCS.PHASECHK.TRANS64.TRYWAIT P1, [R0+URZ+0x40], R5 ;  /* 0x00004005000075a7 */ /* 0x0022a400080211ff */
[----:B--2---:R-:W-:Y:S05]  /*a040*/  @!P1 NANOSLEEP.SYNCS 0x989680 ;  /* 0x009896800000995d */ /* 0x004fea0003900000 */
[----:B------:R-:W2:Y:S02]  /*a050*/  @!P1 SYNCS.PHASECHK.TRANS64 P1, [R0+URZ+0x40], R5 ;  /* 0x00004005000095a7 */ /* 0x000ea400080210ff */
[----:B--2---:R-:W-:Y:S05]  /*a060*/  @!P1 BRA `(.L_x_112) ;  /* 0xfffffffc00f09947 */ /* 0x004fea000383ffff */
[----:B------:R-:W-:Y:S05]  /*a070*/  BRA `(.L_x_111) ;  /* 0xffffffd8005c7947 */ /* 0x000fea000383ffff */
.L_x_114:
[----:B-1----:R1:W4:Y:S02]  /*a080*/  SYNCS.PHASECHK.TRANS64.TRYWAIT P0, [R90+URZ+0xa0], R3 ;  /* 0x0000a0035a0075a7 */ /* 0x00232400080011ff */
[----:B----4-:R-:W-:Y:S05]  /*a090*/  @!P0 NANOSLEEP.SYNCS 0x989680 ;  /* 0x009896800000895d */ /* 0x010fea0003900000 */
[----:B------:R-:W4:Y:S02]  /*a0a0*/  @!P0 SYNCS.PHASECHK.TRANS64 P0, [R90+URZ+0xa0], R3 ;  /* 0x0000a0035a0085a7 */ /* 0x000f2400080010ff */
[----:B----4-:R-:W-:Y:S05]  /*a0b0*/  @!P0 BRA `(.L_x_114) ;  /* 0xfffffffc00f08947 */ /* 0x010fea000383ffff */
[----:B------:R-:W-:Y:S05]  /*a0c0*/  BRA `(.L_x_113) ;  /* 0xffffffd800947947 */ /* 0x000fea000383ffff */
.L_x_125:
[----:B---3--:R3:W4:Y:S02]  /*a0d0*/  SYNCS.PHASECHK.TRANS64.TRYWAIT P0, [R2+URZ+0x40], R5 ;  /* 0x00004005020075a7 */ /* 0x00872400080011ff */
[----:B----4-:R-:W-:Y:S05]  /*a0e0*/  @!P0 NANOSLEEP.SYNCS 0x989680 ;  /* 0x009896800000895d */ /* 0x010fea0003900000 */
[----:B------:R-:W4:Y:S02]  /*a0f0*/  @!P0 SYNCS.PHASECHK.TRANS64 P0, [R2+URZ+0x40], R5 ;  /* 0x00004005020085a7 */ /* 0x000f2400080010ff */
[----:B----4-:R-:W-:Y:S05]  /*a100*/  @!P0 BRA `(.L_x_125) ;  /* 0xfffffffc00f08947 */ /* 0x010fea000383ffff */
[----:B------:R-:W-:Y:S05]  /*a110*/  BRA `(.L_x_124) ;  /* 0xffffffe400887947 */ /* 0x000fea000383ffff */
        .weak           $__internal_0_$__cuda_sm10x_tcgen05_guardrail_trap_col_being_dealloced_not_returned_by_alloc
        .type           $__internal_0_$__cuda_sm10x_tcgen05_guardrail_trap_col_being_dealloced_not_returned_by_alloc,@function
        .size           $__internal_0_$__cuda_sm10x_tcgen05_guardrail_trap_col_being_dealloced_not_returned_by_alloc,($__internal_1_$__cuda_sm10x_tcgen05_guardrail_trap_phase_invalid_during_alloc - $__internal_0_$__cuda_sm10x_tcgen05_guardrail_trap_col_being_dealloced_not_returned_by_alloc)
$__internal_0_$__cuda_sm10x_tcgen05_guardrail_trap_col_being_dealloced_not_returned_by_alloc:
[----:B------:R-:W-:Y:S05]  /*a120*/  BPT.TRAP 0x1 ;  /* 0x000000040000795c */ /* 0x000fea0000300000 */
[----:B------:R-:W-:-:S04]  /*a130*/  HFMA2 R3, -RZ, RZ, 0, 0 ;  /* 0x00000000ff037431 */ /* 0x000fc800000001ff */
[----:B------:R-:W-:Y:S05]  /*a140*/  RET.REL.NODEC R2 `(_ZN7cutlass13device_kernelINS_4gemm6kernel13GemmUniversalIN4cute5tupleIJiiiiEEENS1_10collective13CollectiveMmaINS1_46MainloopSm100TmaUmmaWarpSpecializedBlockScaledILi4ELi2ELi2ENS5_IJNS4_1CILi8EEENSA_ILi1EEESC_EEEEENS5_IJNSA_ILi256EEENSA_ILi64EEESF_EEENS5_IJNS_12float_e4m3_tENS_13float_ue8m0_tEEEENS5_IJNS5_IJlSC_lEEENS4_6LayoutINS5_IJNS5_IJNS5_IJNSA_ILi32EEENSA_ILi4EEEEEEiEEESQ_NS5_IJSC_iEEEEEENS5_IJNS5_IJNS5_IJNSA_ILi16EEESO_EEEiEEENS5_IJNS5_IJNSA_ILi0EEESC_EEENSA_ILi512EEEEEENS5_IJSW_iEEEEEEEEEEESK_S13_NS4_8TiledMMAINS4_8MMA_AtomIJNS4_27SM100_MMA_MXF8F6F4_2x1SM_SSISI_SI_fSJ_Li256ELi64ELNS4_4UMMA5MajorE0ELS18_0ELNS17_7ScaleInE0ELS19_0EEEEEENSM_INS5_IJSC_SC_SC_EEENS5_IJSW_SW_SW_EEEEENS5_IJNS4_10UnderscoreES1F_S1F_EEEEENS5_IJNS4_18SM100_TMA_2SM_LOADES1I_EEENS5_IJNS4_14ComposedLayoutINS4_7SwizzleILi3ELi4ELi3EEENS4_18smem_ptr_flag_bitsILi8EEENSM_INS5_IJSB_NSA_ILi128EEEEEENS5_IJS1P_SC_EEEEEEENSM_INS5_IJNS5_IJNS5_IJSP_SC_EEENS5_IJSN_SC_EEEEEESC_NS5_IJSO_NSA_ILi2EEEEEEEEENS5_IJNS5_IJNS5_IJSU_SY_EEESX_EEESW_NS5_IJSC_SY_EEEEEEEEEEEvNS4_8identityENS5_IJNS4_28SM100_TMA_2SM_LOAD_MULTICASTES27_EEES25_vS26_EENS_8epilogue10collective18CollectiveEpilogueINS2A_23Sm100TmaWarpSpecializedILi3ELi2ELi32ELb1ELb0EEEJNS5_IJS1P_SG_SF_EEENS5_IJNSM_IS1P_SC_EENSM_ISN_SC_EEEEENS_10bfloat16_tESL_S2J_SL_NS2A_6fusion15FusionCallbacksIS2E_NS2K_17LinearCombinationIS2J_fS2J_fLNS_15FloatRoundStyleE2EEES2F_S2I_JEEENS4_5SM1004TMEM4LOAD26SM100_TMEM_LOAD_32dp32b32xENS4_13SM90_TMA_LOADENS1K_INS1L_ILi2ELi4ELi3EEENS1N_ILi16EEENSM_INS5_IJSB_SN_EEES1V_EEEENS4_39AutoVectorizingCopyWithAssumedAlignmentILi128EEENS4_14SM90_TMA_STOREES2Z_S31_S31_EEEvvEEEEvNT_6ParamsE) ;  /* 0xffffff5c02ac7950 */ /* 0x000fea0003c3ffff */
        .weak           $__internal_1_$__cuda_sm10x_tcgen05_guardrail_trap_phase_invalid_during_alloc
        .type           $__internal_1_$__cuda_sm10x_tcgen05_guardrail_trap_phase_invalid_during_alloc,@function
        .size           $__internal_1_$__cuda_sm10x_tcgen05_guardrail_trap_phase_invalid_during_alloc,($__internal_2_$__cuda_sm10x_tcgen05_guardrail_trap_unallocated_columns_being_dealloced - $__internal_1_$__cuda_sm10x_tcgen05_guardrail_trap_phase_invalid_during_alloc)
$__internal_1_$__cuda_sm10x_tcgen05_guardrail_trap_phase_invalid_during_alloc:
[----:B------:R-:W-:Y:S05]  /*a150*/  BPT.TRAP 0x1 ;  /* 0x000000040000795c */ /* 0x000fea0000300000 */
[----:B------:R-:W-:-:S04]  /*a160*/  MOV R7, 0x0 ;  /* 0x0000000000077802 */ /* 0x000fc80000000f00 */
[----:B------:R-:W-:Y:S05]  /*a170*/  RET.REL.NODEC R6 `(_ZN7cutlass13device_kernelINS_4gemm6kernel13GemmUniversalIN4cute5tupleIJiiiiEEENS1_10collective13CollectiveMmaINS1_46MainloopSm100TmaUmmaWarpSpecializedBlockScaledILi4ELi2ELi2ENS5_IJNS4_1CILi8EEENSA_ILi1EEESC_EEEEENS5_IJNSA_ILi256EEENSA_ILi64EEESF_EEENS5_IJNS_12float_e4m3_tENS_13float_ue8m0_tEEEENS5_IJNS5_IJlSC_lEEENS4_6LayoutINS5_IJNS5_IJNS5_IJNSA_ILi32EEENSA_ILi4EEEEEEiEEESQ_NS5_IJSC_iEEEEEENS5_IJNS5_IJNS5_IJNSA_ILi16EEESO_EEEiEEENS5_IJNS5_IJNSA_ILi0EEESC_EEENSA_ILi512EEEEEENS5_IJSW_iEEEEEEEEEEESK_S13_NS4_8TiledMMAINS4_8MMA_AtomIJNS4_27SM100_MMA_MXF8F6F4_2x1SM_SSISI_SI_fSJ_Li256ELi64ELNS4_4UMMA5MajorE0ELS18_0ELNS17_7ScaleInE0ELS19_0EEEEEENSM_INS5_IJSC_SC_SC_EEENS5_IJSW_SW_SW_EEEEENS5_IJNS4_10UnderscoreES1F_S1F_EEEEENS5_IJNS4_18SM100_TMA_2SM_LOADES1I_EEENS5_IJNS4_14ComposedLayoutINS4_7SwizzleILi3ELi4ELi3EEENS4_18smem_ptr_flag_bitsILi8EEENSM_INS5_IJSB_NSA_ILi128EEEEEENS5_IJS1P_SC_EEEEEEENSM_INS5_IJNS5_IJNS5_IJSP_SC_EEENS5_IJSN_SC_EEEEEESC_NS5_IJSO_NSA_ILi2EEEEEEEEENS5_IJNS5_IJNS5_IJSU_SY_EEESX_EEESW_NS5_IJSC_SY_EEEEEEEEEEEvNS4_8identityENS5_IJNS4_28SM100_TMA_2SM_LOAD_MULTICASTES27_EEES25_vS26_EENS_8epilogue10collective18CollectiveEpilogueINS2A_23Sm100TmaWarpSpecializedILi3ELi2ELi32ELb1ELb0EEEJNS5_IJS1P_SG_SF_EEENS5_IJNSM_IS1P_SC_EENSM_ISN_SC_EEEEENS_10bfloat16_tESL_S2J_SL_NS2A_6fusion15FusionCallbacksIS2E_NS2K_17LinearCombinationIS2J_fS2J_fLNS_15FloatRoundStyleE2EEES2F_S2I_JEEENS4_5SM1004TMEM4LOAD26SM100_TMEM_LOAD_32dp32b32xENS4_13SM90_TMA_LOADENS1K_INS1L_ILi2ELi4ELi3EEENS1N_ILi16EEENSM_INS5_IJSB_SN_EEES1V_EEEENS4_39AutoVectorizingCopyWithAssumedAlignmentILi128EEENS4_14SM90_TMA_STOREES2Z_S31_S31_EEEvvEEEEvNT_6ParamsE) ;  /* 0xffffff5c06a07950 */ /* 0x000fea0003c3ffff */
        .weak           $__internal_2_$__cuda_sm10x_tcgen05_guardrail_trap_unallocated_columns_being_dealloced
        .type           $__internal_2_$__cuda_sm10x_tcgen05_guardrail_trap_unallocated_columns_being_dealloced,@function
        .size           $__internal_2_$__cuda_sm10x_tcgen05_guardrail_trap_unallocated_columns_being_dealloced,(.L_x_175 - $__internal_2_$__cuda_sm10x_tcgen05_guardrail_trap_unallocated_columns_being_dealloced)
$__internal_2_$__cuda_sm10x_tcgen05_guardrail_trap_unallocated_columns_being_dealloced:
[----:B------:R-:W-:Y:S05]  /*a180*/  BPT.TRAP 0x1 ;  /* 0x000000040000795c */ /* 0x000fea0000300000 */
[----:B------:R-:W-:-:S04]  /*a190*/  HFMA2 R3, -RZ, RZ, 0, 0 ;  /* 0x00000000ff037431 */ /* 0x000fc800000001ff */
[----:B------:R-:W-:Y:S05]  /*a1a0*/  RET.REL.NODEC R2 `(_ZN7cutlass13device_kernelINS_4gemm6kernel13GemmUniversalIN4cute5tupleIJiiiiEEENS1_10collective13CollectiveMmaINS1_46MainloopSm100TmaUmmaWarpSpecializedBlockScaledILi4ELi2ELi2ENS5_IJNS4_1CILi8EEENSA_ILi1EEESC_EEEEENS5_IJNSA_ILi256EEENSA_ILi64EEESF_EEENS5_IJNS_12float_e4m3_tENS_13float_ue8m0_tEEEENS5_IJNS5_IJlSC_lEEENS4_6LayoutINS5_IJNS5_IJNS5_IJNSA_ILi32EEENSA_ILi4EEEEEEiEEESQ_NS5_IJSC_iEEEEEENS5_IJNS5_IJNS5_IJNSA_ILi16EEESO_EEEiEEENS5_IJNS5_IJNSA_ILi0EEESC_EEENSA_ILi512EEEEEENS5_IJSW_iEEEEEEEEEEESK_S13_NS4_8TiledMMAINS4_8MMA_AtomIJNS4_27SM100_MMA_MXF8F6F4_2x1SM_SSISI_SI_fSJ_Li256ELi64ELNS4_4UMMA5MajorE0ELS18_0ELNS17_7ScaleInE0ELS19_0EEEEEENSM_INS5_IJSC_SC_SC_EEENS5_IJSW_SW_SW_EEEEENS5_IJNS4_10UnderscoreES1F_S1F_EEEEENS5_IJNS4_18SM100_TMA_2SM_LOADES1I_EEENS5_IJNS4_14ComposedLayoutINS4_7SwizzleILi3ELi4ELi3EEENS4_18smem_ptr_flag_bitsILi8EEENSM_INS5_IJSB_NSA_ILi128EEEEEENS5_IJS1P_SC_EEEEEEENSM_INS5_IJNS5_IJNS5_IJSP_SC_EEENS5_IJSN_SC_EEEEEESC_NS5_IJSO_NSA_ILi2EEEEEEEEENS5_IJNS5_IJNS5_IJSU_SY_EEESX_EEESW_NS5_IJSC_SY_EEEEEEEEEEEvNS4_8identityENS5_IJNS4_28SM100_TMA_2SM_LOAD_MULTICASTES27_EEES25_vS26_EENS_8epilogue10collective18CollectiveEpilogueINS2A_23Sm100TmaWarpSpecializedILi3ELi2ELi32ELb1ELb0EEEJNS5_IJS1P_SG_SF_EEENS5_IJNSM_IS1P_SC_EENSM_ISN_SC_EEEEENS_10bfloat16_tESL_S2J_SL_NS2A_6fusion15FusionCallbacksIS2E_NS2K_17LinearCombinationIS2J_fS2J_fLNS_15FloatRoundStyleE2EEES2F_S2I_JEEENS4_5SM1004TMEM4LOAD26SM100_TMEM_LOAD_32dp32b32xENS4_13SM90_TMA_LOADENS1K_INS1L_ILi2ELi4ELi3EEENS1N_ILi16EEENSM_INS5_IJSB_SN_EEES1V_EEEENS4_39AutoVectorizingCopyWithAssumedAlignmentILi128EEENS4_14SM90_TMA_STOREES2Z_S31_S31_EEEvvEEEEvNT_6ParamsE) ;  /* 0xffffff5c02947950 */ /* 0x000fea0003c3ffff */
.L_x_174:
[----:B------:R-:W-:-:S00]  /*a1b0*/  BRA `(.L_x_174) ;  /* 0xfffffffc00fc7947 */ /* 0x000fc0000383ffff */
[----:B------:R-:W-:-:S00]  /*a1c0*/  NOP ;  /* 0x0000000000007918 */ /* 0x000fc00000000000 */
        /* <DEDUP_REMOVED lines=11> */
.L_x_175:


//--------------------- .nv.global.init           --------------------------
	.section	.nv.global.init,"aw",@progbits
.nv.global.init:
	.type		$str$27,@object
	.size		$str$27,($str$28 - $str$27)
$str$27:
        /*0000*/ 	.byte	0x28, 0x61, 0x64, 0x64, 0x72, 0x65, 0x73, 0x73, 0x20, 0x26, 0x20, 0x6d, 0x61, 0x73, 0x6b, 0x29
        /*0010*/ 	.byte	0x20, 0x3d, 0x3d, 0x20, 0x30, 0x00
	.type		$str$28,@object
	.size		$str$28,($str$26 - $str$28)
$str$28:
        /*0016*/ 	.byte	0x2f, 0x74, 0x6d, 0x70, 0x2f, 0x63, 0x75, 0x74, 0x6c, 0x61, 0x73, 0x73, 0x5f, 0x73, 0x77, 0x65
        /*0026*/ 	.byte	0x65, 0x70, 0x5f, 0x73, 0x72, 0x63, 0x2f, 0x69, 0x6e, 0x63, 0x6c, 0x75, 0x64, 0x65, 0x2f, 0x63
        /*0036*/ 	.byte	0x75, 0x74, 0x65, 0x2f, 0x70, 0x6f, 0x69, 0x6e, 0x74, 0x65, 0x72, 0x5f, 0x66, 0x6c, 0x61, 0x67
        /*0046*/ 	.byte	0x67, 0x65, 0x64, 0x2e, 0x68, 0x70, 0x70, 0x00
	.type		$str$26,@object
	.size		$str$26,($str$25 - $str$26)
$str$26:
        /*004e*/ 	.byte	0x2f, 0x74, 0x6d, 0x70, 0x2f, 0x63, 0x75, 0x74, 0x6c, 0x61, 0x73, 0x73, 0x5f, 0x73, 0x77, 0x65
        /*005e*/ 	.byte	0x65, 0x70, 0x5f, 0x73, 0x72, 0x63, 0x2f, 0x69, 0x6e, 0x63, 0x6c, 0x75, 0x64, 0x65, 0x2f, 0x63
        /*006e*/ 	.byte	0x75, 0x74, 0x65, 0x2f, 0x61, 0x74, 0x6f, 0x6d, 0x2f, 0x63, 0x6f, 0x70, 0x79, 0x5f, 0x74, 0x72
        /*007e*/ 	.byte	0x61, 0x69, 0x74, 0x73, 0x5f, 0x73, 0x6d, 0x31, 0x30, 0x30, 0x2e, 0x68, 0x70, 0x70, 0x00
	.type		$str$25,@object
	.size		$str$25,(__unnamed_1 - $str$25)
$str$25:
        /*008d*/ 	.byte	0x28, 0x28, 0x75, 0x69, 0x6e, 0x74, 0x33, 0x32, 0x5f, 0x74, 0x28, 0x74, 0x68, 0x72, 0x65, 0x61
        /*009d*/ 	.byte	0x64, 0x49, 0x64, 0x78, 0x2e, 0x78, 0x29, 0x20, 0x2f, 0x20, 0x33, 0x32, 0x29, 0x20, 0x25, 0x20
        /*00ad*/ 	.byte	0x34, 0x29, 0x20, 0x3d, 0x3d, 0x20, 0x28, 0x28, 0x28, 0x74, 0x6d, 0x65, 0x6d, 0x5f, 0x61, 0x64
        /*00bd*/ 	.byte	0x64, 0x72, 0x20, 0x3e, 0x3e, 0x20, 0x31, 0x36, 0x29, 0x20, 0x2f, 0x20, 0x33, 0x32, 0x29, 0x20
        /*00cd*/ 	.byte	0x25, 0x20, 0x34, 0x29, 0x00
	.type		__unnamed_1,@object
	.size		__unnamed_1,(__unnamed_2 - __unnamed_1)
__unnamed_1:
        /*00d2*/ 	.byte	0x61, 0x75, 0x74, 0x6f, 0x20, 0x63, 0x75, 0x74, 0x65, 0x3a, 0x3a, 0x61, 0x73, 0x5f, 0x70, 0x6f
        /* <DEDUP_REMOVED lines=24> */
        /*0262*/ 	.byte	0x34, 0x30, 0x39, 0x36, 0x3e, 0x3e, 0x3e, 0x3e, 0x5d, 0x00
	.type		__unnamed_2,@object
	.size		__unnamed_2,(.L_2 - __unnamed_2)
__unnamed_2:
        /* <DEDUP_REMOVED lines=42> */
        /*050c*/ 	.byte	0x3e, 0x3e, 0x5d, 0x00
.L_2:


//--------------------- .nv.shared._ZN7cutlass13device_kernelINS_4gemm6kernel13GemmUniversalIN4cute5tupleIJiiiiEEENS1_10collective13CollectiveMmaINS1_46MainloopSm100TmaUmmaWarpSpecializedBlockScaledILi4ELi2ELi2ENS5_IJNS4_1CILi8EEENSA_ILi1EEESC_EEEEENS5_IJNSA_ILi256EEENSA_ILi64EEESF_EEENS5_IJNS_12float_e4m3_tENS_13float_ue8m0_tEEEENS5_IJNS5_IJlSC_lEEENS4_6LayoutINS5_IJNS5_IJNS5_IJNSA_ILi32EEENSA_ILi4EEEEEEiEEESQ_NS5_IJSC_iEEEEEENS5_IJNS5_IJNS5_IJNSA_ILi16EEESO_EEEiEEENS5_IJNS5_IJNSA_ILi0EEESC_EEENSA_ILi512EEEEEENS5_IJSW_iEEEEEEEEEEESK_S13_NS4_8TiledMMAINS4_8MMA_AtomIJNS4_27SM100_MMA_MXF8F6F4_2x1SM_SSISI_SI_fSJ_Li256ELi64ELNS4_4UMMA5MajorE0ELS18_0ELNS17_7ScaleInE0ELS19_0EEEEEENSM_INS5_IJSC_SC_SC_EEENS5_IJSW_SW_SW_EEEEENS5_IJNS4_10UnderscoreES1F_S1F_EEEEENS5_IJNS4_18SM100_TMA_2SM_LOADES1I_EEENS5_IJNS4_14ComposedLayoutINS4_7SwizzleILi3ELi4ELi3EEENS4_18smem_ptr_flag_bitsILi8EEENSM_INS5_IJSB_NSA_ILi128EEEEEENS5_IJS1P_SC_EEEEEEENSM_INS5_IJNS5_IJNS5_IJSP_SC_EEENS5_IJSN_SC_EEEEEESC_NS5_IJSO_NSA_ILi2EEEEEEEEENS5_IJNS5_IJNS5_IJSU_SY_EEESX_EEESW_NS5_IJSC_SY_EEEEEEEEEEEvNS4_8identityENS5_IJNS4_28SM100_TMA_2SM_LOAD_MULTICASTES27_EEES25_vS26_EENS_8epilogue10collective18CollectiveEpilogueINS2A_23Sm100TmaWarpSpecializedILi3ELi2ELi32ELb1ELb0EEEJNS5_IJS1P_SG_SF_EEENS5_IJNSM_IS1P_SC_EENSM_ISN_SC_EEEEENS_10bfloat16_tESL_S2J_SL_NS2A_6fusion15FusionCallbacksIS2E_NS2K_17LinearCombinationIS2J_fS2J_fLNS_15FloatRoundStyleE2EEES2F_S2I_JEEENS4_5SM1004TMEM4LOAD26SM100_TMEM_LOAD_32dp32b32xENS4_13SM90_TMA_LOADENS1K_INS1L_ILi2ELi4ELi3EEENS1N_ILi16EEENSM_INS5_IJSB_SN_EEES1V_EEEENS4_39AutoVectorizingCopyWithAssumedAlignmentILi128EEENS4_14SM90_TMA_STOREES2Z_S31_S31_EEEvvEEEEvNT_6ParamsE --------------------------
	.section	.nv.shared._ZN7cutlass13device_kernelINS_4gemm6kernel13GemmUniversalIN4cute5tupleIJiiiiEEENS1_10collective13CollectiveMmaINS1_46MainloopSm100TmaUmmaWarpSpecializedBlockScaledILi4ELi2ELi2ENS5_IJNS4_1CILi8EEENSA_ILi1EEESC_EEEEENS5_IJNSA_ILi256EEENSA_ILi64EEESF_EEENS5_IJNS_12float_e4m3_tENS_13float_ue8m0_tEEEENS5_IJNS5_IJlSC_lEEENS4_6LayoutINS5_IJNS5_IJNS5_IJNSA_ILi32EEENSA_ILi4EEEEEEiEEESQ_NS5_IJSC_iEEEEEENS5_IJNS5_IJNS5_IJNSA_ILi16EEESO_EEEiEEENS5_IJNS5_IJNSA_ILi0EEESC_EEENSA_ILi512EEEEEENS5_IJSW_iEEEEEEEEEEESK_S13_NS4_8TiledMMAINS4_8MMA_AtomIJNS4_27SM100_MMA_MXF8F6F4_2x1SM_SSISI_SI_fSJ_Li256ELi64ELNS4_4UMMA5MajorE0ELS18_0ELNS17_7ScaleInE0ELS19_0EEEEEENSM_INS5_IJSC_SC_SC_EEENS5_IJSW_SW_SW_EEEEENS5_IJNS4_10UnderscoreES1F_S1F_EEEEENS5_IJNS4_18SM100_TMA_2SM_LOADES1I_EEENS5_IJNS4_14ComposedLayoutINS4_7SwizzleILi3ELi4ELi3EEENS4_18smem_ptr_flag_bitsILi8EEENSM_INS5_IJSB_NSA_ILi128EEEEEENS5_IJS1P_SC_EEEEEEENSM_INS5_IJNS5_IJNS5_IJSP_SC_EEENS5_IJSN_SC_EEEEEESC_NS5_IJSO_NSA_ILi2EEEEEEEEENS5_IJNS5_IJNS5_IJSU_SY_EEESX_EEESW_NS5_IJSC_SY_EEEEEEEEEEEvNS4_8identityENS5_IJNS4_28SM100_TMA_2SM_LOAD_MULTICASTES27_EEES25_vS26_EENS_8epilogue10collective18CollectiveEpilogueINS2A_23Sm100TmaWarpSpecializedILi3ELi2ELi32ELb1ELb0EEEJNS5_IJS1P_SG_SF_EEENS5_IJNSM_IS1P_SC_EENSM_ISN_SC_EEEEENS_10bfloat16_tESL_S2J_SL_NS2A_6fusion15FusionCallbacksIS2E_NS2K_17LinearCombinationIS2J_fS2J_fLNS_15FloatRoundStyleE2EEES2F_S2I_JEEENS4_5SM1004TMEM4LOAD26SM100_TMEM_LOAD_32dp32b32xENS4_13SM90_TMA_LOADENS1K_INS1L_ILi2ELi4ELi3EEENS1N_ILi16EEENSM_INS5_IJSB_SN_EEES1V_EEEENS4_39AutoVectorizingCopyWithAssumedAlignmentILi128EEENS4_14SM90_TMA_STOREES2Z_S31_S31_EEEvvEEEEvNT_6ParamsE,"aw",@nobits
	.sectionflags	@""
	.align	16
	.zero		1024


//--------------------- .nv.shared.reserved.0     --------------------------
	.section	.nv.shared.reserved.0,"aw",@nobits
	.weak		__nv_reservedSMEM_offset_0_alias
	.size		__nv_reservedSMEM_offset_0_alias, 0, 64
	.other		__nv_reservedSMEM_offset_0_alias,@"STO_CUDA_RESERVED_SHARED STV_DEFAULT"
__nv_reservedSMEM_offset_0_alias:
	.zero		0
.nv.shared.reserved.0:
	.zero		64
	.weak		__nv_reservedSMEM_tcgen05_partition
	.type		__nv_reservedSMEM_tcgen05_partition,@object
	.size		__nv_reservedSMEM_tcgen05_partition,(.L_0 - __nv_reservedSMEM_tcgen05_partition)
__nv_reservedSMEM_tcgen05_partition:
	.zero		32
.L_0:


//--------------------- .nv.global                --------------------------
	.section	.nv.global,"aw",@nobits
.nv.global:
	.type		_ZN40_INTERNAL_320c9e02_4_k_cu_0a18a271_354034cute1_E,@object
	.size		_ZN40_INTERNAL_320c9e02_4_k_cu_0a18a271_354034cute1_E,(_ZN40_INTERNAL_320c9e02_4_k_cu_0a18a271_354034cuda3std3__45__cpo6cbeginE - _ZN40_INTERNAL_320c9e02_4_k_cu_0a18a271_354034cute1_E)
_ZN40_INTERNAL_320c9e02_4_k_cu_0a18a271_354034cute1_E:
	.zero		1
	.type		_ZN40_INTERNAL_320c9e02_4_k_cu_0a18a271_354034cuda3std3__45__cpo6cbeginE,@object
	.size		_ZN40_INTERNAL_320c9e02_4_k_cu_0a18a271_354034cuda3std3__45__cpo6cbeginE,(_ZN40_INTERNAL_320c9e02_4_k_cu_0a18a271_354034cuda3std3__48in_placeE - _ZN40_INTERNAL_320c9e02_4_k_cu_0a18a271_354034cuda3std3__45__cpo6cbeginE)
_ZN40_INTERNAL_320c9e02_4_k_cu_0a18a271_354034cuda3std3__45__cpo6cbeginE:
	.zero		1
	.type		_ZN40_INTERNAL_320c9e02_4_k_cu_0a18a271_354034cuda3std3__48in_placeE,@object
	.size		_ZN40_INTERNAL_320c9e02_4_k_cu_0a18a271_354034cuda3std3__48in_placeE,(_ZN40_INTERNAL_320c9e02_4_k_cu_0a18a271_354034cuda3std6ranges3__45__cpo9iter_moveE - _ZN40_INTERNAL_320c9e02_4_k_cu_0a18a271_354034cuda3std3__48in_placeE)
_ZN40_INTERNAL_320c9e02_4_k_cu_0a18a271_354034cuda3std3__48in_placeE:
	.zero		1
	.type		_ZN40_INTERNAL_320c9e02_4_k_cu_0a18a271_354034cuda3std6ranges3__45__cpo9iter_moveE,@object
	.size		_ZN40_INTERNAL_320c9e02_4_k_cu_0a18a271_354034cuda3std6ranges3__45__cpo9iter_moveE,(_ZN40_INTERNAL_320c9e02_4_k_cu_0a18a271_354034cuda3std3__45__cpo5beginE - _ZN40_INTERNAL_320c9e02_4_k_cu_0a18a271_354034cuda3std6ranges3__45__cpo9iter_moveE)
_ZN40_INTERNAL_320c9e02_4_k_cu_0a18a271_354034cuda3std6ranges3__45__cpo9iter_moveE:
	.zero		1
	.type		_ZN40_INTERNAL_320c9e02_4_k_cu_0a18a271_354034cuda3std3__45__cpo5beginE,@object
	.size		_ZN40_INTERNAL_320c9e02_4_k_cu_0a18a271_354034cuda3std3__45__cpo5beginE,(_ZN40_INTERNAL_320c9e02_4_k_cu_0a18a271_354034cuda3std3__442_GLOBAL__N__320c9e02_4_k_cu_0a18a271_354036ignoreE - _ZN40_INTERNAL_320c9e02_4_k_cu_0a18a271_354034cuda3std3__45__cpo5beginE)
_ZN40_INTERNAL_320c9e02_4_k_cu_0a18a271_354034cuda3std3__45__cpo5beginE:
	.zero		1
	.type		_ZN40_INTERNAL_320c9e02_4_k_cu_0a18a271_354034cuda3std3__442_GLOBAL__N__320c9e02_4_k_cu_0a18a271_354036ignoreE,@object
	.size		_ZN40_INTERNAL_320c9e02_4_k_cu_0a18a271_354034cuda3std3__442_GLOBAL__N__320c9e02_4_k_cu_0a18a271_354036ignoreE,(_ZN40_INTERNAL_320c9e02_4_k_cu_0a18a271_354034cute7productE - _ZN40_INTERNAL_320c9e02_4_k_cu_0a18a271_354034cuda3std3__442_GLOBAL__N__320c9e02_4_k_cu_0a18a271_354036ignoreE)
_ZN40_INTERNAL_320c9e02_4_k_cu_0a18a271_354034cuda3std3__442_GLOBAL__N__320c9e02_4_k_cu_0a18a271_354036ignoreE:
	.zero		1
	.type		_ZN40_INTERNAL_320c9e02_4_k_cu_0a18a271_354034cute7productE,@object
	.size		_ZN40_INTERNAL_320c9e02_4_k_cu_0a18a271_354034cute7productE,(_ZN40_INTERNAL_320c9e02_4_k_cu_0a18a271_354034cuda3std3__45__cpo3endE - _ZN40_INTERNAL_320c9e02_4_k_cu_0a18a271_354034cute7productE)
_ZN40_INTERNAL_320c9e02_4_k_cu_0a18a271_354034cute7productE:
	.zero		1
	.type		_ZN40_INTERNAL_320c9e02_4_k_cu_0a18a271_354034cuda3std3__45__cpo3endE,@object
	.size		_ZN40_INTERNAL_320c9e02_4_k_cu_0a18a271_354034cuda3std3__45__cpo3endE,(_ZN40_INTERNAL_320c9e02_4_k_cu_0a18a271_354034cuda3std3__419piecewise_constructE - _ZN40_INTERNAL_320c9e02_4_k_cu_0a18a271_354034cuda3std3__45__cpo3endE)
_ZN40_INTERNAL_320c9e02_4_k_cu_0a18a271_354034cuda3std3__45__cpo3endE:
	.zero		1
	.type		_ZN40_INTERNAL_320c9e02_4_k_cu_0a18a271_354034cuda3std3__419piecewise_constructE,@object
	.size		_ZN40_INTERNAL_320c9e02_4_k_cu_0a18a271_354034cuda3std3__419piecewise_constructE,(_ZN40_INTERNAL_320c9e02_4_k_cu_0a18a271_354034cuda3std3__45__cpo4cendE - _ZN40_INTERNAL_320c9e02_4_k_cu_0a18a271_354034cuda3std3__419piecewise_constructE)
_ZN40_INTERNAL_320c9e02_4_k_cu_0a18a271_354034cuda3std3__419piecewise_constructE:
	.zero		1
	.type		_ZN40_INTERNAL_320c9e02_4_k_cu_0a18a271_354034cuda3std3__45__cpo4cendE,@object
	.size		_ZN40_INTERNAL_320c9e02_4_k_cu_0a18a271_354034cuda3std3__45__cpo4cendE,(_ZN40_INTERNAL_320c9e02_4_k_cu_0a18a271_354034cuda3std6ranges3__45__cpo4swapE - _ZN40_INTERNAL_320c9e02_4_k_cu_0a18a271_354034cuda3std3__45__cpo4cendE)
_ZN40_INTERNAL_320c9e02_4_k_cu_0a18a271_354034cuda3std3__45__cpo4cendE:
	.zero		1
	.type		_ZN40_INTERNAL_320c9e02_4_k_cu_0a18a271_354034cuda3std6ranges3__45__cpo4swapE,@object
	.size		_ZN40_INTERNAL_320c9e02_4_k_cu_0a18a271_354034cuda3std6ranges3__45__cpo4swapE,(.L_10 - _ZN40_INTERNAL_320c9e02_4_k_cu_0a18a271_354034cuda3std6ranges3__45__cpo4swapE)
_ZN40_INTERNAL_320c9e02_4_k_cu_0a18a271_354034cuda3std6ranges3__45__cpo4swapE:
	.zero		1
.L_10:


//--------------------- .nv.constant0._ZN7cutlass13device_kernelINS_4gemm6kernel13GemmUniversalIN4cute5tupleIJiiiiEEENS1_10collective13CollectiveMmaINS1_46MainloopSm100TmaUmmaWarpSpecializedBlockScaledILi4ELi2ELi2ENS5_IJNS4_1CILi8EEENSA_ILi1EEESC_EEEEENS5_IJNSA_ILi256EEENSA_ILi64EEESF_EEENS5_IJNS_12float_e4m3_tENS_13float_ue8m0_tEEEENS5_IJNS5_IJlSC_lEEENS4_6LayoutINS5_IJNS5_IJNS5_IJNSA_ILi32EEENSA_ILi4EEEEEEiEEESQ_NS5_IJSC_iEEEEEENS5_IJNS5_IJNS5_IJNSA_ILi16EEESO_EEEiEEENS5_IJNS5_IJNSA_ILi0EEESC_EEENSA_ILi512EEEEEENS5_IJSW_iEEEEEEEEEEESK_S13_NS4_8TiledMMAINS4_8MMA_AtomIJNS4_27SM100_MMA_MXF8F6F4_2x1SM_SSISI_SI_fSJ_Li256ELi64ELNS4_4UMMA5MajorE0ELS18_0ELNS17_7ScaleInE0ELS19_0EEEEEENSM_INS5_IJSC_SC_SC_EEENS5_IJSW_SW_SW_EEEEENS5_IJNS4_10UnderscoreES1F_S1F_EEEEENS5_IJNS4_18SM100_TMA_2SM_LOADES1I_EEENS5_IJNS4_14ComposedLayoutINS4_7SwizzleILi3ELi4ELi3EEENS4_18smem_ptr_flag_bitsILi8EEENSM_INS5_IJSB_NSA_ILi128EEEEEENS5_IJS1P_SC_EEEEEEENSM_INS5_IJNS5_IJNS5_IJSP_SC_EEENS5_IJSN_SC_EEEEEESC_NS5_IJSO_NSA_ILi2EEEEEEEEENS5_IJNS5_IJNS5_IJSU_SY_EEESX_EEESW_NS5_IJSC_SY_EEEEEEEEEEEvNS4_8identityENS5_IJNS4_28SM100_TMA_2SM_LOAD_MULTICASTES27_EEES25_vS26_EENS_8epilogue10collective18CollectiveEpilogueINS2A_23Sm100TmaWarpSpecializedILi3ELi2ELi32ELb1ELb0EEEJNS5_IJS1P_SG_SF_EEENS5_IJNSM_IS1P_SC_EENSM_ISN_SC_EEEEENS_10bfloat16_tESL_S2J_SL_NS2A_6fusion15FusionCallbacksIS2E_NS2K_17LinearCombinationIS2J_fS2J_fLNS_15FloatRoundStyleE2EEES2F_S2I_JEEENS4_5SM1004TMEM4LOAD26SM100_TMEM_LOAD_32dp32b32xENS4_13SM90_TMA_LOADENS1K_INS1L_ILi2ELi4ELi3EEENS1N_ILi16EEENSM_INS5_IJSB_SN_EEES1V_EEEENS4_39AutoVectorizingCopyWithAssumedAlignmentILi128EEENS4_14SM90_TMA_STOREES2Z_S31_S31_EEEvvEEEEvNT_6ParamsE --------------------------
	.section	.nv.constant0._ZN7cutlass13device_kernelINS_4gemm6kernel13GemmUniversalIN4cute5tupleIJiiiiEEENS1_10collective13CollectiveMmaINS1_46MainloopSm100TmaUmmaWarpSpecializedBlockScaledILi4ELi2ELi2ENS5_IJNS4_1CILi8EEENSA_ILi1EEESC_EEEEENS5_IJNSA_ILi256EEENSA_ILi64EEESF_EEENS5_IJNS_12float_e4m3_tENS_13float_ue8m0_tEEEENS5_IJNS5_IJlSC_lEEENS4_6LayoutINS5_IJNS5_IJNS5_IJNSA_ILi32EEENSA_ILi4EEEEEEiEEESQ_NS5_IJSC_iEEEEEENS5_IJNS5_IJNS5_IJNSA_ILi16EEESO_EEEiEEENS5_IJNS5_IJNSA_ILi0EEESC_EEENSA_ILi512EEEEEENS5_IJSW_iEEEEEEEEEEESK_S13_NS4_8TiledMMAINS4_8MMA_AtomIJNS4_27SM100_MMA_MXF8F6F4_2x1SM_SSISI_SI_fSJ_Li256ELi64ELNS4_4UMMA5MajorE0ELS18_0ELNS17_7ScaleInE0ELS19_0EEEEEENSM_INS5_IJSC_SC_SC_EEENS5_IJSW_SW_SW_EEEEENS5_IJNS4_10UnderscoreES1F_S1F_EEEEENS5_IJNS4_18SM100_TMA_2SM_LOADES1I_EEENS5_IJNS4_14ComposedLayoutINS4_7SwizzleILi3ELi4ELi3EEENS4_18smem_ptr_flag_bitsILi8EEENSM_INS5_IJSB_NSA_ILi128EEEEEENS5_IJS1P_SC_EEEEEEENSM_INS5_IJNS5_IJNS5_IJSP_SC_EEENS5_IJSN_SC_EEEEEESC_NS5_IJSO_NSA_ILi2EEEEEEEEENS5_IJNS5_IJNS5_IJSU_SY_EEESX_EEESW_NS5_IJSC_SY_EEEEEEEEEEEvNS4_8identityENS5_IJNS4_28SM100_TMA_2SM_LOAD_MULTICASTES27_EEES25_vS26_EENS_8epilogue10collective18CollectiveEpilogueINS2A_23Sm100TmaWarpSpecializedILi3ELi2ELi32ELb1ELb0EEEJNS5_IJS1P_SG_SF_EEENS5_IJNSM_IS1P_SC_EENSM_ISN_SC_EEEEENS_10bfloat16_tESL_S2J_SL_NS2A_6fusion15FusionCallbacksIS2E_NS2K_17LinearCombinationIS2J_fS2J_fLNS_15FloatRoundStyleE2EEES2F_S2I_JEEENS4_5SM1004TMEM4LOAD26SM100_TMEM_LOAD_32dp32b32xENS4_13SM90_TMA_LOADENS1K_INS1L_ILi2ELi4ELi3EEENS1N_ILi16EEENSM_INS5_IJSB_SN_EEES1V_EEEENS4_39AutoVectorizingCopyWithAssumedAlignmentILi128EEENS4_14SM90_TMA_STOREES2Z_S31_S31_EEEvvEEEEvNT_6ParamsE,"a",@progbits
	.sectionflags	@""
	.align	4
.nv.constant0._ZN7cutlass13device_kernelINS_4gemm6kernel13GemmUniversalIN4cute5tupleIJiiiiEEENS1_10collective13CollectiveMmaINS1_46MainloopSm100TmaUmmaWarpSpecializedBlockScaledILi4ELi2ELi2ENS5_IJNS4_1CILi8EEENSA_ILi1EEESC_EEEEENS5_IJNSA_ILi256EEENSA_ILi64EEESF_EEENS5_IJNS_12float_e4m3_tENS_13float_ue8m0_tEEEENS5_IJNS5_IJlSC_lEEENS4_6LayoutINS5_IJNS5_IJNS5_IJNSA_ILi32EEENSA_ILi4EEEEEEiEEESQ_NS5_IJSC_iEEEEEENS5_IJNS5_IJNS5_IJNSA_ILi16EEESO_EEEiEEENS5_IJNS5_IJNSA_ILi0EEESC_EEENSA_ILi512EEEEEENS5_IJSW_iEEEEEEEEEEESK_S13_NS4_8TiledMMAINS4_8MMA_AtomIJNS4_27SM100_MMA_MXF8F6F4_2x1SM_SSISI_SI_fSJ_Li256ELi64ELNS4_4UMMA5MajorE0ELS18_0ELNS17_7ScaleInE0ELS19_0EEEEEENSM_INS5_IJSC_SC_SC_EEENS5_IJSW_SW_SW_EEEEENS5_IJNS4_10UnderscoreES1F_S1F_EEEEENS5_IJNS4_18SM100_TMA_2SM_LOADES1I_EEENS5_IJNS4_14ComposedLayoutINS4_7SwizzleILi3ELi4ELi3EEENS4_18smem_ptr_flag_bitsILi8EEENSM_INS5_IJSB_NSA_ILi128EEEEEENS5_IJS1P_SC_EEEEEEENSM_INS5_IJNS5_IJNS5_IJSP_SC_EEENS5_IJSN_SC_EEEEEESC_NS5_IJSO_NSA_ILi2EEEEEEEEENS5_IJNS5_IJNS5_IJSU_SY_EEESX_EEESW_NS5_IJSC_SY_EEEEEEEEEEEvNS4_8identityENS5_IJNS4_28SM100_TMA_2SM_LOAD_MULTICASTES27_EEES25_vS26_EENS_8epilogue10collective18CollectiveEpilogueINS2A_23Sm100TmaWarpSpecializedILi3ELi2ELi32ELb1ELb0EEEJNS5_IJS1P_SG_SF_EEENS5_IJNSM_IS1P_SC_EENSM_ISN_SC_EEEEENS_10bfloat16_tESL_S2J_SL_NS2A_6fusion15FusionCallbacksIS2E_NS2K_17LinearCombinationIS2J_fS2J_fLNS_15FloatRoundStyleE2EEES2F_S2I_JEEENS4_5SM1004TMEM4LOAD26SM100_TMEM_LOAD_32dp32b32xENS4_13SM90_TMA_LOADENS1K_INS1L_ILi2ELi4ELi3EEENS1N_ILi16EEENSM_INS5_IJSB_SN_EEES1V_EEEENS4_39AutoVectorizingCopyWithAssumedAlignmentILi128EEENS4_14SM90_TMA_STOREES2Z_S31_S31_EEEvvEEEEvNT_6ParamsE:
	.zero		3968


//--------------------- SYMBOLS --------------------------

	.type		.nv.reservedSmem.offset0,@object
	.size		.nv.reservedSmem.offset0,0x4
	.type		.nv.reservedSmem.cap,@object
	.size		.nv.reservedSmem.cap,0x4
	.type		__assertfail,@function
